//
// Generated by NVIDIA NVVM Compiler
//
// Compiler Build ID: CL-36424714
// Cuda compilation tools, release 13.0, V13.0.88
// Based on NVVM 20.0.0
//

.version 9.0
.target sm_100
.address_size 64

	// .globl	_Z7denoisePfS_S_fffiii
// _ZZ7denoisePfS_S_fffiiiE7sh_g_m1 has been demoted
// _ZZ7denoisePfS_S_fffiiiE7sh_u_m1 has been demoted
// _ZZ7denoisePfS_S_fffiiiE7sh_u_c0 has been demoted

.visible .entry _Z7denoisePfS_S_fffiii(
	.param .u64 .ptr .align 1 _Z7denoisePfS_S_fffiii_param_0,
	.param .u64 .ptr .align 1 _Z7denoisePfS_S_fffiii_param_1,
	.param .u64 .ptr .align 1 _Z7denoisePfS_S_fffiii_param_2,
	.param .f32 _Z7denoisePfS_S_fffiii_param_3,
	.param .f32 _Z7denoisePfS_S_fffiii_param_4,
	.param .f32 _Z7denoisePfS_S_fffiii_param_5,
	.param .u32 _Z7denoisePfS_S_fffiii_param_6,
	.param .u32 _Z7denoisePfS_S_fffiii_param_7,
	.param .u32 _Z7denoisePfS_S_fffiii_param_8
)
{
	.reg .pred 	%p<27>;
	.reg .b32 	%r<75>;
	.reg .b32 	%f<95>;
	.reg .b64 	%rd<17>;
	// demoted variable
	.shared .align 4 .b8 _ZZ7denoisePfS_S_fffiiiE7sh_g_m1[4096];
	// demoted variable
	.shared .align 4 .b8 _ZZ7denoisePfS_S_fffiiiE7sh_u_m1[4096];
	// demoted variable
	.shared .align 4 .b8 _ZZ7denoisePfS_S_fffiiiE7sh_u_c0[4096];
	ld.param.u64 	%rd6, [_Z7denoisePfS_S_fffiii_param_0];
	ld.param.u64 	%rd4, [_Z7denoisePfS_S_fffiii_param_1];
	ld.param.u64 	%rd5, [_Z7denoisePfS_S_fffiii_param_2];
	ld.param.f32 	%f21, [_Z7denoisePfS_S_fffiii_param_3];
	ld.param.f32 	%f91, [_Z7denoisePfS_S_fffiii_param_4];
	ld.param.f32 	%f23, [_Z7denoisePfS_S_fffiii_param_5];
	ld.param.u32 	%r24, [_Z7denoisePfS_S_fffiii_param_6];
	ld.param.u32 	%r25, [_Z7denoisePfS_S_fffiii_param_7];
	ld.param.u32 	%r26, [_Z7denoisePfS_S_fffiii_param_8];
	cvta.to.global.u64 	%rd1, %rd6;
	mov.u32 	%r27, %ntid.x;
	mov.u32 	%r28, %ctaid.x;
	add.s32 	%r29, %r27, -4;
	mul.lo.s32 	%r1, %r29, %r28;
	max.s32 	%r2, %r1, 0;
	mov.u32 	%r30, %tid.x;
	add.s32 	%r3, %r2, %r30;
	mov.u32 	%r31, %ntid.y;
	mov.u32 	%r32, %ctaid.y;
	add.s32 	%r33, %r31, -4;
	mul.lo.s32 	%r4, %r33, %r32;
	max.s32 	%r34, %r4, 0;
	mov.u32 	%r5, %tid.y;
	add.s32 	%r6, %r34, %r5;
	add.s32 	%r7, %r4, %r31;
	min.s32 	%r8, %r7, %r25;
	setp.lt.s32 	%p4, %r6, %r8;
	add.s32 	%r9, %r1, %r27;
	min.s32 	%r10, %r9, %r26;
	setp.lt.s32 	%p5, %r3, %r10;
	and.pred  	%p1, %p4, %p5;
	mov.f32 	%f94, 0f00000000;
	not.pred 	%p6, %p1;
	@%p6 bra 	$L__BB0_2;
	mad.lo.s32 	%r35, %r26, %r6, %r3;
	mul.wide.s32 	%rd7, %r35, 4;
	add.s64 	%rd8, %rd1, %rd7;
	ld.global.nc.f32 	%f94, [%rd8];
	sub.s32 	%r36, %r6, %r4;
	shl.b32 	%r37, %r36, 7;
	mov.u32 	%r38, _ZZ7denoisePfS_S_fffiiiE7sh_u_m1;
	add.s32 	%r39, %r38, %r37;
	sub.s32 	%r40, %r3, %r1;
	shl.b32 	%r41, %r40, 2;
	add.s32 	%r42, %r39, %r41;
	st.shared.f32 	[%r42], %f94;
	mul.lo.s32 	%r43, %r26, %r25;
	mul.wide.s32 	%rd9, %r43, 4;
	add.s64 	%rd10, %rd8, %rd9;
	ld.global.nc.f32 	%f25, [%rd10];
	mov.u32 	%r44, _ZZ7denoisePfS_S_fffiiiE7sh_u_c0;
	add.s32 	%r45, %r44, %r37;
	add.s32 	%r46, %r45, %r41;
	st.shared.f32 	[%r46], %f25;
$L__BB0_2:
	setp.lt.s32 	%p7, %r24, 3;
	@%p7 bra 	$L__BB0_13;
	mul.lo.s32 	%r11, %r26, %r25;
	setp.ne.s32 	%p8, %r5, 0;
	add.s32 	%r47, %r8, -2;
	setp.le.s32 	%p9, %r6, %r47;
	and.pred  	%p10, %p8, %p9;
	add.s32 	%r48, %r2, 1;
	setp.ge.s32 	%p11, %r3, %r48;
	and.pred  	%p12, %p11, %p10;
	add.s32 	%r49, %r10, -2;
	setp.le.s32 	%p13, %r3, %r49;
	and.pred  	%p2, %p13, %p12;
	sub.s32 	%r50, %r6, %r4;
	shl.b32 	%r51, %r50, 7;
	mov.u32 	%r52, _ZZ7denoisePfS_S_fffiiiE7sh_u_c0;
	add.s32 	%r53, %r52, %r51;
	sub.s32 	%r54, %r3, %r1;
	shl.b32 	%r55, %r54, 2;
	add.s32 	%r12, %r53, %r55;
	mov.u32 	%r56, _ZZ7denoisePfS_S_fffiiiE7sh_u_m1;
	add.s32 	%r57, %r56, %r51;
	add.s32 	%r13, %r57, %r55;
	max.s32 	%r58, %r4, -1;
	add.s32 	%r59, %r58, 2;
	setp.ge.u32 	%p14, %r6, %r59;
	setp.gt.s32 	%p15, %r7, %r25;
	add.s32 	%r60, %r7, -3;
	add.s32 	%r61, %r25, -2;
	selp.b32 	%r62, %r61, %r60, %p15;
	setp.le.s32 	%p16, %r6, %r62;
	and.pred  	%p17, %p14, %p16;
	max.s32 	%r63, %r1, -1;
	add.s32 	%r64, %r63, 2;
	setp.ge.s32 	%p18, %r3, %r64;
	and.pred  	%p19, %p18, %p17;
	setp.gt.s32 	%p20, %r9, %r26;
	add.s32 	%r65, %r9, -3;
	add.s32 	%r66, %r26, -2;
	selp.b32 	%r67, %r66, %r65, %p20;
	setp.le.s32 	%p21, %r3, %r67;
	and.pred  	%p3, %p21, %p19;
	mov.u32 	%r68, _ZZ7denoisePfS_S_fffiiiE7sh_g_m1;
	add.s32 	%r69, %r68, %r51;
	add.s32 	%r14, %r69, %r55;
	neg.s32 	%r74, %r24;
	mad.lo.s32 	%r73, %r26, %r6, %r3;
	shl.b32 	%r70, %r25, 1;
	add.s32 	%r71, %r6, %r70;
	mad.lo.s32 	%r72, %r26, %r71, %r3;
	cvta.to.global.u64 	%rd2, %rd4;
	cvta.to.global.u64 	%rd3, %rd5;
	mov.f32 	%f90, 0f00000000;
	not.pred 	%p23, %p2;
	not.pred 	%p24, %p3;
	mov.f32 	%f92, %f90;
	mov.f32 	%f93, %f90;
	mov.f32 	%f89, %f90;
$L__BB0_4:
	@%p6 bra 	$L__BB0_6;
	mul.wide.s32 	%rd11, %r73, 4;
	add.s64 	%rd12, %rd2, %rd11;
	ld.global.nc.f32 	%f89, [%rd12];
	mul.wide.s32 	%rd13, %r72, 4;
	add.s64 	%rd14, %rd1, %rd13;
	ld.global.nc.f32 	%f90, [%rd14];
$L__BB0_6:
	bar.sync 	0;
	@%p23 bra 	$L__BB0_8;
	ld.shared.f32 	%f27, [%r12];
	ld.shared.f32 	%f28, [%r12+128];
	sub.f32 	%f29, %f27, %f28;
	fma.rn.f32 	%f30, %f29, %f29, 0f1E3CE508;
	ld.shared.f32 	%f31, [%r12+-128];
	sub.f32 	%f32, %f27, %f31;
	fma.rn.f32 	%f33, %f32, %f32, %f30;
	ld.shared.f32 	%f34, [%r12+4];
	sub.f32 	%f35, %f27, %f34;
	fma.rn.f32 	%f36, %f35, %f35, %f33;
	ld.shared.f32 	%f37, [%r12+-4];
	sub.f32 	%f38, %f27, %f37;
	fma.rn.f32 	%f39, %f38, %f38, %f36;
	sub.f32 	%f40, %f27, %f90;
	fma.rn.f32 	%f41, %f40, %f40, %f39;
	ld.shared.f32 	%f42, [%r13];
	sub.f32 	%f43, %f27, %f42;
	fma.rn.f32 	%f44, %f43, %f43, %f41;
	sqrt.rn.f32 	%f45, %f44;
	rcp.rn.f32 	%f92, %f45;
	mul.f32 	%f46, %f89, %f42;
	div.rn.f32 	%f47, %f46, %f23;
	add.f32 	%f48, %f47, 0f3F7335A0;
	fma.rn.f32 	%f49, %f47, %f48, 0f4018EC96;
	mul.f32 	%f50, %f47, %f49;
	add.f32 	%f51, %f47, 0f3FBEA3AD;
	fma.rn.f32 	%f52, %f47, %f51, 0f4024D384;
	fma.rn.f32 	%f53, %f47, %f52, 0f4094E686;
	div.rn.f32 	%f91, %f50, %f53;
$L__BB0_8:
	bar.sync 	0;
	@%p24 bra 	$L__BB0_10;
	ld.shared.f32 	%f54, [%r13];
	ld.shared.f32 	%f55, [%r13+128];
	ld.shared.f32 	%f56, [%r14+128];
	ld.shared.f32 	%f57, [%r13+-128];
	ld.shared.f32 	%f58, [%r14+-128];
	mul.f32 	%f59, %f57, %f58;
	fma.rn.f32 	%f60, %f55, %f56, %f59;
	ld.shared.f32 	%f61, [%r13+4];
	ld.shared.f32 	%f62, [%r14+4];
	fma.rn.f32 	%f63, %f61, %f62, %f60;
	ld.shared.f32 	%f64, [%r13+-4];
	ld.shared.f32 	%f65, [%r14+-4];
	fma.rn.f32 	%f66, %f64, %f65, %f63;
	ld.shared.f32 	%f67, [%r12];
	fma.rn.f32 	%f68, %f92, %f67, %f66;
	fma.rn.f32 	%f69, %f93, %f94, %f68;
	mul.f32 	%f70, %f21, %f89;
	fma.rn.f32 	%f71, %f70, %f91, %f69;
	fma.rn.f32 	%f72, %f71, 0f40A00000, %f54;
	add.f32 	%f73, %f56, %f58;
	add.f32 	%f74, %f73, %f62;
	add.f32 	%f75, %f74, %f65;
	add.f32 	%f76, %f92, %f75;
	add.f32 	%f77, %f93, %f76;
	add.f32 	%f78, %f21, %f77;
	fma.rn.f32 	%f79, %f78, 0f40A00000, 0f3F800000;
	div.rn.f32 	%f80, %f72, %f79;
	mul.wide.s32 	%rd15, %r73, 4;
	add.s64 	%rd16, %rd3, %rd15;
	st.global.f32 	[%rd16], %f80;
$L__BB0_10:
	bar.sync 	0;
	@%p6 bra 	$L__BB0_12;
	ld.shared.f32 	%f93, [%r14];
	st.shared.f32 	[%r14], %f92;
	ld.shared.f32 	%f94, [%r13];
	ld.shared.f32 	%f81, [%r12];
	st.shared.f32 	[%r13], %f81;
	st.shared.f32 	[%r12], %f90;
$L__BB0_12:
	add.s32 	%r74, %r74, 1;
	add.s32 	%r73, %r73, %r11;
	add.s32 	%r72, %r72, %r11;
	setp.ne.s32 	%p26, %r74, -2;
	@%p26 bra 	$L__BB0_4;
$L__BB0_13:
	ret;

}


// ===== COMPILED SASS (sm_100) =====

	.target	sm_100

	.elftype	@"ET_EXEC"


//--------------------- .note.nv.tkinfo           --------------------------
	.section	.note.nv.tkinfo,"",@"SHT_NOTE"
	.sectionflags	@"SHF_NOTE_NV_TKINFO"
	.tkinfo
        /*0018*/ 	.word	0x00000002
        /*0030*/ 	.string	""
        /*0030*/ 	.string	"ptxas"
        /*0030*/ 	.string	"Cuda compilation tools, release 13.0, V13.0.88"
        /*0030*/ 	.string	"Build cuda_13.0.r13.0/compiler.36424714_0"
        /*0030*/ 	.string	"-arch sm_100 -m 64 "



//--------------------- .note.nv.cuinfo           --------------------------
	.section	.note.nv.cuinfo,"",@"SHT_NOTE"
	.sectionflags	@"SHF_NOTE_NV_CUINFO"
        /*0018*/ 	.short	0x0002
        /*001a*/ 	.short	0x0064
        /*001c*/ 	.short	0x0082
	.zero		2


//--------------------- .nv.info                  --------------------------
	.section	.nv.info,"",@"SHT_CUDA_INFO"
	.align	4


	//----- nvinfo : EIATTR_REGCOUNT
	.align		4
        /*0000*/ 	.byte	0x04, 0x2f
        /*0002*/ 	.short	(.L_1 - .L_0)
	.align		4
.L_0:
        /*0004*/ 	.word	index@(_Z7denoisePfS_S_fffiii)
        /*0008*/ 	.word	0x0000001f


	//----- nvinfo : EIATTR_FRAME_SIZE
	.align		4
.L_1:
        /*000c*/ 	.byte	0x04, 0x11
        /*000e*/ 	.short	(.L_3 - .L_2)
	.align		4
.L_2:
        /*0010*/ 	.word	index@($__internal_2_$__cuda_sm3x_div_rn_noftz_f32_slowpath)
        /*0014*/ 	.word	0x00000000


	//----- nvinfo : EIATTR_FRAME_SIZE
	.align		4
.L_3:
        /*0018*/ 	.byte	0x04, 0x11
        /*001a*/ 	.short	(.L_5 - .L_4)
	.align		4
.L_4:
        /*001c*/ 	.word	index@($__internal_1_$__cuda_sm20_sqrt_rn_f32_slowpath)
        /*0020*/ 	.word	0x00000000


	//----- nvinfo : EIATTR_FRAME_SIZE
	.align		4
.L_5:
        /*0024*/ 	.byte	0x04, 0x11
        /*0026*/ 	.short	(.L_7 - .L_6)
	.align		4
.L_6:
        /*0028*/ 	.word	index@($__internal_0_$__cuda_sm20_rcp_rn_f32_slowpath)
        /*002c*/ 	.word	0x00000000


	//----- nvinfo : EIATTR_FRAME_SIZE
	.align		4
.L_7:
        /*0030*/ 	.byte	0x04, 0x11
        /*0032*/ 	.short	(.L_9 - .L_8)
	.align		4
.L_8:
        /*0034*/ 	.word	index@(_Z7denoisePfS_S_fffiii)
        /*0038*/ 	.word	0x00000000


	//----- nvinfo : EIATTR_MIN_STACK_SIZE
	.align		4
.L_9:
        /*003c*/ 	.byte	0x04, 0x12
        /*003e*/ 	.short	(.L_11 - .L_10)
	.align		4
.L_10:
        /*0040*/ 	.word	index@(_Z7denoisePfS_S_fffiii)
        /*0044*/ 	.word	0x00000000
.L_11:


//--------------------- .nv.compat                --------------------------
	.section	.nv.compat,"",@"SHT_CUDA_COMPAT_INFO"
	.align	4
        /*0000*/ 	.byte	0x02, 0x09, 0x00, 0x00, 0x02, 0x02, 0x01, 0x00, 0x02, 0x05, 0x05, 0x00, 0x03, 0x07, 0x01, 0x01
        /*0010*/ 	.byte	0x02, 0x03, 0x00, 0x00, 0x02, 0x06, 0x01, 0x00, 0x04, 0x0b, 0x08, 0x00, 0x01, 0x00, 0x00, 0x00
        /*0020*/ 	.byte	0x00, 0x00, 0x00, 0x00


//--------------------- .nv.info._Z7denoisePfS_S_fffiii --------------------------
	.section	.nv.info._Z7denoisePfS_S_fffiii,"",@"SHT_CUDA_INFO"
	.sectionflags	@""
	.align	4


	//----- nvinfo : EIATTR_CUDA_API_VERSION
	.align		4
        /*0000*/ 	.byte	0x04, 0x37
        /*0002*/ 	.short	(.L_13 - .L_12)
.L_12:
        /*0004*/ 	.word	0x00000082


	//----- nvinfo : EIATTR_KPARAM_INFO
	.align		4
.L_13:
        /*0008*/ 	.byte	0x04, 0x17
        /*000a*/ 	.short	(.L_15 - .L_14)
.L_14:
        /*000c*/ 	.word	0x00000000
        /*0010*/ 	.short	0x0008
        /*0012*/ 	.short	0x002c
        /*0014*/ 	.byte	0x00, 0xf0, 0x11, 0x00


	//----- nvinfo : EIATTR_KPARAM_INFO
	.align		4
.L_15:
        /*0018*/ 	.byte	0x04, 0x17
        /*001a*/ 	.short	(.L_17 - .L_16)
.L_16:
        /*001c*/ 	.word	0x00000000
        /*0020*/ 	.short	0x0007
        /*0022*/ 	.short	0x0028
        /*0024*/ 	.byte	0x00, 0xf0, 0x11, 0x00


	//----- nvinfo : EIATTR_KPARAM_INFO
	.align		4
.L_17:
        /*0028*/ 	.byte	0x04, 0x17
        /*002a*/ 	.short	(.L_19 - .L_18)
.L_18:
        /*002c*/ 	.word	0x00000000
        /*0030*/ 	.short	0x0006
        /*0032*/ 	.short	0x0024
        /*0034*/ 	.byte	0x00, 0xf0, 0x11, 0x00


	//----- nvinfo : EIATTR_KPARAM_INFO
	.align		4
.L_19:
        /*0038*/ 	.byte	0x04, 0x17
        /*003a*/ 	.short	(.L_21 - .L_20)
.L_20:
        /*003c*/ 	.word	0x00000000
        /*0040*/ 	.short	0x0005
        /*0042*/ 	.short	0x0020
        /*0044*/ 	.byte	0x00, 0xf0, 0x11, 0x00


	//----- nvinfo : EIATTR_KPARAM_INFO
	.align		4
.L_21:
        /*0048*/ 	.byte	0x04, 0x17
        /*004a*/ 	.short	(.L_23 - .L_22)
.L_22:
        /*004c*/ 	.word	0x00000000
        /*0050*/ 	.short	0x0004
        /*0052*/ 	.short	0x001c
        /*0054*/ 	.byte	0x00, 0xf0, 0x11, 0x00


	//----- nvinfo : EIATTR_KPARAM_INFO
	.align		4
.L_23:
        /*0058*/ 	.byte	0x04, 0x17
        /*005a*/ 	.short	(.L_25 - .L_24)
.L_24:
        /*005c*/ 	.word	0x00000000
        /*0060*/ 	.short	0x0003
        /*0062*/ 	.short	0x0018
        /*0064*/ 	.byte	0x00, 0xf0, 0x11, 0x00


	//----- nvinfo : EIATTR_KPARAM_INFO
	.align		4
.L_25:
        /*0068*/ 	.byte	0x04, 0x17
        /*006a*/ 	.short	(.L_27 - .L_26)
.L_26:
        /*006c*/ 	.word	0x00000000
        /*0070*/ 	.short	0x0002
        /*0072*/ 	.short	0x0010
        /*0074*/ 	.byte	0x00, 0xf5, 0x21, 0x00


	//----- nvinfo : EIATTR_KPARAM_INFO
	.align		4
.L_27:
        /*0078*/ 	.byte	0x04, 0x17
        /*007a*/ 	.short	(.L_29 - .L_28)
.L_28:
        /*007c*/ 	.word	0x00000000
        /*0080*/ 	.short	0x0001
        /*0082*/ 	.short	0x0008
        /*0084*/ 	.byte	0x00, 0xf5, 0x21, 0x00


	//----- nvinfo : EIATTR_KPARAM_INFO
	.align		4
.L_29:
        /*0088*/ 	.byte	0x04, 0x17
        /*008a*/ 	.short	(.L_31 - .L_30)
.L_30:
        /*008c*/ 	.word	0x00000000
        /*0090*/ 	.short	0x0000
        /*0092*/ 	.short	0x0000
        /*0094*/ 	.byte	0x00, 0xf5, 0x21, 0x00


	//----- nvinfo : EIATTR_SPARSE_MMA_MASK
	.align		4
.L_31:
        /*0098*/ 	.byte	0x03, 0x50
        /*009a*/ 	.short	0x0000


	//----- nvinfo : EIATTR_MAXREG_COUNT
	.align		4
        /*009c*/ 	.byte	0x03, 0x1b
        /*009e*/ 	.short	0x00ff


	//----- nvinfo : EIATTR_NUM_BARRIERS
	.align		4
        /*00a0*/ 	.byte	0x02, 0x4c
        /*00a2*/ 	.byte	0x01
	.zero		1


	//----- nvinfo : EIATTR_MERCURY_ISA_VERSION
	.align		4
        /*00a4*/ 	.byte	0x03, 0x5f
        /*00a6*/ 	.short	0x0101


	//----- nvinfo : EIATTR_VRC_CTA_INIT_COUNT
	.align		4
        /*00a8*/ 	.byte	0x02, 0x4a
	.zero		1
	.zero		1


	//----- nvinfo : EIATTR_EXIT_INSTR_OFFSETS
	.align		4
        /*00ac*/ 	.byte	0x04, 0x1c
        /*00ae*/ 	.short	(.L_33 - .L_32)


	//   ....[0]....
.L_32:
        /*00b0*/ 	.word	0x00000340


	//   ....[1]....
        /*00b4*/ 	.word	0x00000f70


	//----- nvinfo : EIATTR_CRS_STACK_SIZE
	.align		4
.L_33:
        /*00b8*/ 	.byte	0x04, 0x1e
        /*00ba*/ 	.short	(.L_35 - .L_34)
.L_34:
        /*00bc*/ 	.word	0x00000000


	//----- nvinfo : EIATTR_CBANK_PARAM_SIZE
	.align		4
.L_35:
        /*00c0*/ 	.byte	0x03, 0x19
        /*00c2*/ 	.short	0x0030


	//----- nvinfo : EIATTR_PARAM_CBANK
	.align		4
        /*00c4*/ 	.byte	0x04, 0x0a
        /*00c6*/ 	.short	(.L_37 - .L_36)
	.align		4
.L_36:
        /*00c8*/ 	.word	index@(.nv.constant0._Z7denoisePfS_S_fffiii)
        /*00cc*/ 	.short	0x0380
        /*00ce*/ 	.short	0x0030


	//----- nvinfo : EIATTR_SW_WAR
	.align		4
.L_37:
        /*00d0*/ 	.byte	0x04, 0x36
        /*00d2*/ 	.short	(.L_39 - .L_38)
.L_38:
        /*00d4*/ 	.word	0x00000008
.L_39:


//--------------------- .nv.callgraph             --------------------------
	.section	.nv.callgraph,"",@"SHT_CUDA_CALLGRAPH"
	.align	4
	.sectionentsize	8
	.align		4
        /*0000*/ 	.word	0x00000000
	.align		4
        /*0004*/ 	.word	0xffffffff
	.align		4
        /*0008*/ 	.word	0x00000000
	.align		4
        /*000c*/ 	.word	0xfffffffe
	.align		4
        /*0010*/ 	.word	0x00000000
	.align		4
        /*0014*/ 	.word	0xfffffffd
	.align		4
        /*0018*/ 	.word	0x00000000
	.align		4
        /*001c*/ 	.word	0xfffffffc


//--------------------- .text._Z7denoisePfS_S_fffiii --------------------------
	.section	.text._Z7denoisePfS_S_fffiii,"ax",@progbits
	.align	128
        .global         _Z7denoisePfS_S_fffiii
        .type           _Z7denoisePfS_S_fffiii,@function
        .size           _Z7denoisePfS_S_fffiii,(.L_x_37 - _Z7denoisePfS_S_fffiii)
        .other          _Z7denoisePfS_S_fffiii,@"STO_CUDA_ENTRY STV_DEFAULT"
_Z7denoisePfS_S_fffiii:
.text._Z7denoisePfS_S_fffiii:
[----:B------:R-:W-:Y:S01]  /*0000*/  LDC R1, c[0x0][0x37c] ;  /* 0x0000df00ff017b82 */ /* 0x000fe20000000800 */
[----:B------:R-:W0:Y:S01]  /*0010*/  S2R R6, SR_CTAID.X ;  /* 0x0000000000067919 */ /* 0x000e220000002500 */
[----:B------:R-:W1:Y:S06]  /*0020*/  LDCU UR5, c[0x0][0x360] ;  /* 0x00006c00ff0577ac */ /* 0x000e6c0008000800 */
[----:B------:R-:W2:Y:S01]  /*0030*/  LDC R0, c[0x0][0x364] ;  /* 0x0000d900ff007b82 */ /* 0x000ea20000000800 */
[----:B------:R-:W-:Y:S01]  /*0040*/  BSSY.RECONVERGENT B0, `(.L_x_0) ;  /* 0x000002f000007945 */ /* 0x000fe20003800200 */
[----:B------:R-:W3:Y:S01]  /*0050*/  S2R R4, SR_CTAID.Y ;  /* 0x0000000000047919 */ /* 0x000ee20000002600 */
[----:B------:R-:W4:Y:S01]  /*0060*/  LDCU.64 UR8, c[0x0][0x358] ;  /* 0x00006b00ff0877ac */ /* 0x000f220008000a00 */
[----:B------:R-:W-:Y:S01]  /*0070*/  HFMA2 R8, -RZ, RZ, 0, 0 ;  /* 0x00000000ff087431 */ /* 0x000fe200000001ff */
[----:B------:R-:W5:Y:S03]  /*0080*/  S2R R12, SR_TID.X ;  /* 0x00000000000c7919 */ /* 0x000f660000002100 */
[----:B------:R-:W4:Y:S01]  /*0090*/  LDC.64 R2, c[0x0][0x3a8] ;  /* 0x0000ea00ff027b82 */ /* 0x000f220000000a00 */
[----:B------:R-:W4:Y:S07]  /*00a0*/  S2R R10, SR_TID.Y ;  /* 0x00000000000a7919 */ /* 0x000f2e0000002200 */
[----:B------:R-:W4:Y:S01]  /*00b0*/  LDC R15, c[0x0][0x3a4] ;  /* 0x0000e900ff0f7b82 */ /* 0x000f220000000800 */
[----:B-1----:R-:W-:Y:S01]  /*00c0*/  UIADD3 UR4, UPT, UPT, UR5, -0x4, URZ ;  /* 0xfffffffc05047890 */ /* 0x002fe2000fffe0ff */
[----:B--2---:R-:W-:-:S05]  /*00d0*/  VIADD R7, R0, 0xfffffffc ;  /* 0xfffffffc00077836 */ /* 0x004fca0000000000 */
[----:B0-----:R-:W-:-:S05]  /*00e0*/  IMAD R6, R6, UR4, RZ ;  /* 0x0000000406067c24 */ /* 0x001fca000f8e02ff */
[----:B------:R-:W0:Y:S01]  /*00f0*/  LDCU UR4, c[0x0][0x39c] ;  /* 0x00007380ff0477ac */ /* 0x000e220008000800 */
[----:B---3--:R-:W-:Y:S01]  /*0100*/  IMAD R7, R7, R4, RZ ;  /* 0x0000000407077224 */ /* 0x008fe200078e02ff */
[----:B------:R-:W-:Y:S01]  /*0110*/  VIMNMX R13, PT, PT, RZ, R6, !PT ;  /* 0x00000006ff0d7248 */ /* 0x000fe20007fe0100 */
[----:B------:R-:W-:Y:S02]  /*0120*/  VIADD R16, R6, UR5 ;  /* 0x0000000506107c36 */ /* 0x000fe40008000000 */
[----:B------:R-:W-:Y:S01]  /*0130*/  IMAD.IADD R17, R7, 0x1, R0 ;  /* 0x0000000107117824 */ /* 0x000fe200078e0200 */
[----:B------:R-:W-:Y:S02]  /*0140*/  VIMNMX R5, PT, PT, RZ, R7, !PT ;  /* 0x00000007ff057248 */ /* 0x000fe40007fe0100 */
[----:B-----5:R-:W-:Y:S02]  /*0150*/  IADD3 R12, PT, PT, R13, R12, RZ ;  /* 0x0000000c0d0c7210 */ /* 0x020fe40007ffe0ff */
[----:B----4-:R-:W-:Y:S01]  /*0160*/  VIMNMX R11, PT, PT, R16, R3, PT ;  /* 0x00000003100b7248 */ /* 0x010fe20003fe0100 */
[----:B------:R-:W-:Y:S01]  /*0170*/  IMAD.IADD R14, R5, 0x1, R10 ;  /* 0x00000001050e7824 */ /* 0x000fe200078e020a */
[----:B------:R-:W-:-:S02]  /*0180*/  VIMNMX R19, PT, PT, R17, R2, PT ;  /* 0x0000000211137248 */ /* 0x000fc40003fe0100 */
[----:B------:R-:W-:Y:S01]  /*0190*/  ISETP.GE.AND P0, PT, R12, R11, PT ;  /* 0x0000000b0c00720c */ /* 0x000fe20003f06270 */
[----:B0-----:R-:W-:Y:S01]  /*01a0*/  IMAD.U32 R0, RZ, RZ, UR4 ;  /* 0x00000004ff007e24 */ /* 0x001fe2000f8e00ff */
[----:B------:R-:W-:Y:S02]  /*01b0*/  ISETP.GE.AND P1, PT, R15, 0x3, PT ;  /* 0x000000030f00780c */ /* 0x000fe40003f26270 */
[----:B------:R-:W-:-:S13]  /*01c0*/  ISETP.LT.AND P0, PT, R14, R19, !P0 ;  /* 0x000000130e00720c */ /* 0x000fda0004701270 */
[----:B------:R-:W-:Y:S05]  /*01d0*/  @!P0 BRA `(.L_x_1) ;  /* 0x0000000000548947 */ /* 0x000fea0003800000 */
[----:B------:R-:W0:Y:S01]  /*01e0*/  LDC.64 R8, c[0x0][0x380] ;  /* 0x0000e000ff087b82 */ /* 0x000e220000000a00 */
[----:B------:R-:W-:-:S04]  /*01f0*/  IMAD R5, R14, R3, R12 ;  /* 0x000000030e057224 */ /* 0x000fc800078e020c */
[----:B0-----:R-:W-:-:S04]  /*0200*/  IMAD.WIDE R8, R5, 0x4, R8 ;  /* 0x0000000405087825 */ /* 0x001fc800078e0208 */
[----:B------:R-:W-:-:S04]  /*0210*/  IMAD R5, R2, R3, RZ ;  /* 0x0000000302057224 */ /* 0x000fc800078e02ff */
[----:B------:R-:W-:Y:S02]  /*0220*/  IMAD.WIDE R4, R5, 0x4, R8 ;  /* 0x0000000405047825 */ /* 0x000fe400078e0208 */
[----:B------:R-:W2:Y:S04]  /*0230*/  LDG.E.CONSTANT R8, desc[UR8][R8.64] ;  /* 0x0000000808087981 */ /* 0x000ea8000c1e9900 */
[----:B------:R0:W3:Y:S01]  /*0240*/  LDG.E.CONSTANT R4, desc[UR8][R4.64] ;  /* 0x0000000804047981 */ /* 0x0000e2000c1e9900 */
[----:B------:R-:W1:Y:S01]  /*0250*/  S2UR UR6, SR_CgaCtaId ;  /* 0x00000000000679c3 */ /* 0x000e620000008800 */
[----:B------:R-:W-:Y:S01]  /*0260*/  UMOV UR4, 0x400 ;  /* 0x0000040000047882 */ /* 0x000fe20000000000 */
[----:B------:R-:W-:Y:S01]  /*0270*/  IMAD.IADD R18, R14, 0x1, -R7 ;  /* 0x000000010e127824 */ /* 0x000fe200078e0a07 */
[----:B------:R-:W-:Y:S01]  /*0280*/  UIADD3 UR5, UPT, UPT, UR4, 0x1000, URZ ;  /* 0x0000100004057890 */ /* 0x000fe2000fffe0ff */
[----:B------:R-:W-:Y:S01]  /*0290*/  IADD3 R21, PT, PT, -R6, R12, RZ ;  /* 0x0000000c06157210 */ /* 0x000fe20007ffe1ff */
[----:B------:R-:W-:-:S02]  /*02a0*/  UIADD3 UR4, UPT, UPT, UR4, 0x2000, URZ ;  /* 0x0000200004047890 */ /* 0x000fc4000fffe0ff */
[----:B-1----:R-:W-:Y:S02]  /*02b0*/  ULEA UR5, UR6, UR5, 0x18 ;  /* 0x0000000506057291 */ /* 0x002fe4000f8ec0ff */
[----:B------:R-:W-:-:S04]  /*02c0*/  ULEA UR4, UR6, UR4, 0x18 ;  /* 0x0000000406047291 */ /* 0x000fc8000f8ec0ff */
[C---:B------:R-:W-:Y:S02]  /*02d0*/  LEA R20, R18.reuse, UR5, 0x7 ;  /* 0x0000000512147c11 */ /* 0x040fe4000f8e38ff */
[----:B------:R-:W-:-:S03]  /*02e0*/  LEA R18, R18, UR4, 0x7 ;  /* 0x0000000412127c11 */ /* 0x000fc6000f8e38ff */
[C---:B0-----:R-:W-:Y:S02]  /*02f0*/  IMAD R5, R21.reuse, 0x4, R20 ;  /* 0x0000000415057824 */ /* 0x041fe400078e0214 */
[----:B------:R-:W-:-:S03]  /*0300*/  IMAD R21, R21, 0x4, R18 ;  /* 0x0000000415157824 */ /* 0x000fc600078e0212 */
[----:B--2---:R0:W-:Y:S04]  /*0310*/  STS [R5], R8 ;  /* 0x0000000805007388 */ /* 0x0041e80000000800 */
[----:B---3--:R0:W-:Y:S02]  /*0320*/  STS [R21], R4 ;  /* 0x0000000415007388 */ /* 0x0081e40000000800 */
.L_x_1:
[----:B------:R-:W-:Y:S05]  /*0330*/  BSYNC.RECONVERGENT B0 ;  /* 0x0000000000007941 */ /* 0x000fea0003800200 */
.L_x_0:
[----:B------:R-:W-:Y:S05]  /*0340*/  @!P1 EXIT ;  /* 0x000000000000994d */ /* 0x000fea0003800000 */
[C---:B------:R-:W-:Y:S01]  /*0350*/  ISETP.GT.AND P2, PT, R17.reuse, R2, PT ;  /* 0x000000021100720c */ /* 0x040fe20003f44270 */
[----:B------:R-:W1:Y:S01]  /*0360*/  S2UR UR6, SR_CgaCtaId ;  /* 0x00000000000679c3 */ /* 0x000e620000008800 */
[----:B------:R-:W-:Y:S01]  /*0370*/  ISETP.GT.AND P3, PT, R16, R3, PT ;  /* 0x000000031000720c */ /* 0x000fe20003f64270 */
[----:B0-----:R-:W-:Y:S01]  /*0380*/  VIADD R5, R17, 0xfffffffd ;  /* 0xfffffffd11057836 */ /* 0x001fe20000000000 */
[----:B------:R-:W-:Y:S01]  /*0390*/  IADD3 R19, PT, PT, R19, -0x2, RZ ;  /* 0xfffffffe13137810 */ /* 0x000fe20007ffe0ff */
[----:B------:R-:W-:Y:S01]  /*03a0*/  UMOV UR4, 0x400 ;  /* 0x0000040000047882 */ /* 0x000fe20000000000 */
[----:B------:R-:W-:Y:S01]  /*03b0*/  VIMNMX R4, PT, PT, R7, -0x1, !PT ;  /* 0xffffffff07047848 */ /* 0x000fe20007fe0100 */
[----:B------:R-:W-:Y:S01]  /*03c0*/  UIADD3 UR7, UPT, UPT, UR4, 0x1000, URZ ;  /* 0x0000100004077890 */ /* 0x000fe2000fffe0ff */
[----:B------:R-:W-:Y:S01]  /*03d0*/  ISETP.GT.AND P1, PT, R14, R19, PT ;  /* 0x000000130e00720c */ /* 0x000fe20003f24270 */
[----:B------:R-:W-:Y:S01]  /*03e0*/  UIADD3 UR5, UPT, UPT, UR4, 0x2000, URZ ;  /* 0x0000200004057890 */ /* 0x000fe2000fffe0ff */
[----:B------:R-:W-:Y:S01]  /*03f0*/  IADD3 R17, PT, PT, R16, -0x3, RZ ;  /* 0xfffffffd10117810 */ /* 0x000fe20007ffe0ff */
[----:B------:R-:W-:Y:S01]  /*0400*/  IMAD.IADD R16, R14, 0x1, -R7 ;  /* 0x000000010e107824 */ /* 0x000fe200078e0a07 */
[----:B------:R-:W-:Y:S01]  /*0410*/  ISETP.NE.AND P1, PT, R10, RZ, !P1 ;  /* 0x000000ff0a00720c */ /* 0x000fe20004f25270 */
[C---:B------:R-:W-:Y:S01]  /*0420*/  @P2 VIADD R5, R2.reuse, 0xfffffffe ;  /* 0xfffffffe02052836 */ /* 0x040fe20000000000 */
[----:B------:R-:W-:Y:S01]  /*0430*/  IADD3 R13, PT, PT, R13, 0x1, RZ ;  /* 0x000000010d0d7810 */ /* 0x000fe20007ffe0ff */
[----:B------:R-:W-:Y:S01]  /*0440*/  IMAD R2, R2, 0x2, R14 ;  /* 0x0000000202027824 */ /* 0x000fe200078e020e */
[----:B------:R-:W-:Y:S01]  /*0450*/  @P3 IADD3 R17, PT, PT, R3, -0x2, RZ ;  /* 0xfffffffe03113810 */ /* 0x000fe20007ffe0ff */
[C-C-:B------:R-:W-:Y:S01]  /*0460*/  IMAD R10, R14.reuse, R3, R12.reuse ;  /* 0x000000030e0a7224 */ /* 0x140fe200078e020c */
[----:B------:R-:W-:Y:S01]  /*0470*/  ISETP.GT.AND P2, PT, R14, R5, PT ;  /* 0x000000050e00720c */ /* 0x000fe20003f44270 */
[----:B------:R-:W-:Y:S01]  /*0480*/  VIADD R5, R4, 0x2 ;  /* 0x0000000204057836 */ /* 0x000fe20000000000 */
[----:B------:R-:W-:Y:S01]  /*0490*/  ISETP.GE.AND P1, PT, R12, R13, P1 ;  /* 0x0000000d0c00720c */ /* 0x000fe20000f26270 */
[----:B------:R-:W-:Y:S01]  /*04a0*/  IMAD R9, R2, R3, R12 ;  /* 0x0000000302097224 */ /* 0x000fe200078e020c */
[----:B------:R-:W-:-:S02]  /*04b0*/  IADD3 R3, PT, PT, R11, -0x2, RZ ;  /* 0xfffffffe0b037810 */ /* 0x000fc40007ffe0ff */
[----:B------:R-:W-:Y:S02]  /*04c0*/  CS2R R18, SRZ ;  /* 0x0000000000127805 */ /* 0x000fe4000001ff00 */
[----:B------:R-:W-:Y:S01]  /*04d0*/  ISETP.GE.U32.AND P2, PT, R14, R5, !P2 ;  /* 0x000000050e00720c */ /* 0x000fe20005746070 */
[----:B------:R-:W0:Y:S01]  /*04e0*/  LDC R11, c[0x0][0x3a0] ;  /* 0x0000e800ff0b7b82 */ /* 0x000e220000000800 */
[----:B------:R-:W-:Y:S01]  /*04f0*/  VIMNMX R2, PT, PT, R6, -0x1, !PT ;  /* 0xffffffff06027848 */ /* 0x000fe20007fe0100 */
[----:B-1----:R-:W-:Y:S01]  /*0500*/  ULEA UR4, UR6, UR4, 0x18 ;  /* 0x0000000406047291 */ /* 0x002fe2000f8ec0ff */
[----:B------:R-:W-:Y:S01]  /*0510*/  ISETP.LE.AND P1, PT, R12, R3, P1 ;  /* 0x000000030c00720c */ /* 0x000fe20000f23270 */
[----:B------:R-:W-:Y:S01]  /*0520*/  ULEA UR7, UR6, UR7, 0x18 ;  /* 0x0000000706077291 */ /* 0x000fe2000f8ec0ff */
[----:B------:R-:W-:Y:S01]  /*0530*/  IADD3 R6, PT, PT, -R6, R12, RZ ;  /* 0x0000000c06067210 */ /* 0x000fe20007ffe1ff */
[----:B------:R-:W-:Y:S01]  /*0540*/  VIADD R7, R2, 0x2 ;  /* 0x0000000202077836 */ /* 0x000fe20000000000 */
[----:B------:R-:W-:Y:S01]  /*0550*/  ULEA UR5, UR6, UR5, 0x18 ;  /* 0x0000000506057291 */ /* 0x000fe2000f8ec0ff */
[----:B------:R-:W1:Y:S01]  /*0560*/  LDC.64 R4, c[0x0][0x3a8] ;  /* 0x0000ea00ff047b82 */ /* 0x000e620000000a00 */
[----:B------:R-:W-:Y:S01]  /*0570*/  LEA R2, R16, UR4, 0x7 ;  /* 0x0000000410027c11 */ /* 0x000fe2000f8e38ff */
[----:B------:R-:W2:Y:S01]  /*0580*/  LDCU UR6, c[0x0][0x398] ;  /* 0x00007300ff0677ac */ /* 0x000ea20008000800 */
[----:B------:R-:W-:-:S02]  /*0590*/  ISETP.GE.AND P2, PT, R12, R7, P2 ;  /* 0x000000070c00720c */ /* 0x000fc40001746270 */
[C---:B------:R-:W-:Y:S02]  /*05a0*/  LEA R3, R16.reuse, UR7, 0x7 ;  /* 0x0000000710037c11 */ /* 0x040fe4000f8e38ff */
[----:B------:R-:W-:Y:S02]  /*05b0*/  LEA R13, R16, UR5, 0x7 ;  /* 0x00000005100d7c11 */ /* 0x000fe4000f8e38ff */
[----:B------:R-:W-:Y:S01]  /*05c0*/  ISETP.LE.AND P2, PT, R12, R17, P2 ;  /* 0x000000110c00720c */ /* 0x000fe20001743270 */
[C---:B------:R-:W-:Y:S01]  /*05d0*/  IMAD R12, R6.reuse, 0x4, R2 ;  /* 0x00000004060c7824 */ /* 0x040fe200078e0202 */
[C---:B------:R-:W-:Y:S01]  /*05e0*/  LEA R13, R6.reuse, R13, 0x2 ;  /* 0x0000000d060d7211 */ /* 0x040fe200078e10ff */
[----:B------:R-:W-:Y:S01]  /*05f0*/  IMAD R14, R6, 0x4, R3 ;  /* 0x00000004060e7824 */ /* 0x000fe200078e0203 */
[----:B------:R-:W-:Y:S02]  /*0600*/  IADD3 R15, PT, PT, -R15, RZ, RZ ;  /* 0x000000ff0f0f7210 */ /* 0x000fe40007ffe1ff */
[----:B------:R-:W-:-:S07]  /*0610*/  CS2R R16, SRZ ;  /* 0x0000000000107805 */ /* 0x000fce000001ff00 */
.L_x_17:
[----:B---3--:R-:W3:Y:S08]  /*0620*/  LDC.64 R6, c[0x0][0x388] ;  /* 0x0000e200ff067b82 */ /* 0x008ef00000000a00 */
[----:B------:R-:W4:Y:S01]  /*0630*/  LDC.64 R2, c[0x0][0x380] ;  /* 0x0000e000ff027b82 */ /* 0x000f220000000a00 */
[----:B---3--:R-:W-:-:S05]  /*0640*/  @P0 IMAD.WIDE R6, R10, 0x4, R6 ;  /* 0x000000040a060825 */ /* 0x008fca00078e0206 */
[----:B------:R3:W5:Y:S01]  /*0650*/  @P0 LDG.E.CONSTANT R18, desc[UR8][R6.64] ;  /* 0x0000000806120981 */ /* 0x000762000c1e9900 */
[----:B----4-:R-:W-:-:S05]  /*0660*/  @P0 IMAD.WIDE R2, R9, 0x4, R2 ;  /* 0x0000000409020825 */ /* 0x010fca00078e0202 */
[----:B------:R3:W5:Y:S01]  /*0670*/  @P0 LDG.E.CONSTANT R16, desc[UR8][R2.64] ;  /* 0x0000000802100981 */ /* 0x000762000c1e9900 */
[----:B------:R-:W-:Y:S01]  /*0680*/  VIADD R15, R15, 0x1 ;  /* 0x000000010f0f7836 */ /* 0x000fe20000000000 */
[----:B------:R-:W-:Y:S01]  /*0690*/  BSSY.RECONVERGENT B0, `(.L_x_2) ;  /* 0x0000055000007945 */ /* 0x000fe20003800200 */
[----:B------:R-:W-:Y:S03]  /*06a0*/  BAR.SYNC.DEFER_BLOCKING 0x0 ;  /* 0x0000000000007b1d */ /* 0x000fe60000010000 */
[----:B------:R-:W-:-:S03]  /*06b0*/  ISETP.NE.AND P5, PT, R15, -0x2, PT ;  /* 0xfffffffe0f00780c */ /* 0x000fc60003fa5270 */
[----:B------:R-:W-:Y:S10]  /*06c0*/  @!P1 BRA `(.L_x_3) ;  /* 0x0000000400449947 */ /* 0x000ff40003800000 */
[----:B------:R-:W-:Y:S01]  /*06d0*/  LDS R0, [R13] ;  /* 0x000000000d007984 */ /* 0x000fe20000000800 */
[----:B------:R-:W-:Y:S03]  /*06e0*/  BSSY.RECONVERGENT B1, `(.L_x_4) ;  /* 0x000001e000017945 */ /* 0x000fe60003800200 */
[----:B---3--:R-:W3:Y:S04]  /*06f0*/  LDS R7, [R13+0x80] ;  /* 0x000080000d077984 */ /* 0x008ee80000000800 */
[----:B------:R-:W4:Y:S04]  /*0700*/  LDS R19, [R13+-0x80] ;  /* 0xffff80000d137984 */ /* 0x000f280000000800 */
[----:B------:R-:W0:Y:S04]  /*0710*/  LDS R21, [R13+0x4] ;  /* 0x000004000d157984 */ /* 0x000e280000000800 */
[----:B------:R-:W1:Y:S04]  /*0720*/  LDS R23, [R13+-0x4] ;  /* 0xfffffc000d177984 */ /* 0x000e680000000800 */
[----:B------:R-:W2:Y:S01]  /*0730*/  LDS R3, [R14] ;  /* 0x000000000e037984 */ /* 0x000ea20000000800 */
[C---:B---3--:R-:W-:Y:S01]  /*0740*/  FADD R7, R0.reuse, -R7 ;  /* 0x8000000700077221 */ /* 0x048fe20000000000 */
[----:B----4-:R-:W-:-:S03]  /*0750*/  FADD R2, R0, -R19 ;  /* 0x8000001300027221 */ /* 0x010fc60000000000 */
[----:B------:R-:W-:-:S04]  /*0760*/  FFMA R7, R7, R7, 9.999999682655225389e-21 ;  /* 0x1e3ce50807077423 */ /* 0x000fc80000000007 */
[----:B------:R-:W-:Y:S01]  /*0770*/  FFMA R7, R2, R2, R7 ;  /* 0x0000000202077223 */ /* 0x000fe20000000007 */
[C---:B0-----:R-:W-:Y:S01]  /*0780*/  FADD R2, R0.reuse, -R21 ;  /* 0x8000001500027221 */ /* 0x041fe20000000000 */
[----:B-1----:R-:W-:-:S03]  /*0790*/  FADD R6, R0, -R23 ;  /* 0x8000001700067221 */ /* 0x002fc60000000000 */
[----:B------:R-:W-:Y:S01]  /*07a0*/  FFMA R7, R2, R2, R7 ;  /* 0x0000000202077223 */ /* 0x000fe20000000007 */
[----:B-----5:R-:W-:Y:S01]  /*07b0*/  FADD R2, -R16, R0 ;  /* 0x0000000010027221 */ /* 0x020fe20000000100 */
[----:B--2---:R-:W-:Y:S02]  /*07c0*/  FADD R0, R0, -R3 ;  /* 0x8000000300007221 */ /* 0x004fe40000000000 */
[----:B------:R-:W-:-:S04]  /*07d0*/  FFMA R7, R6, R6, R7 ;  /* 0x0000000606077223 */ /* 0x000fc80000000007 */
[----:B------:R-:W-:-:S04]  /*07e0*/  FFMA R7, R2, R2, R7 ;  /* 0x0000000202077223 */ /* 0x000fc80000000007 */
[----:B------:R-:W-:-:S04]  /*07f0*/  FFMA R7, R0, R0, R7 ;  /* 0x0000000000077223 */ /* 0x000fc80000000007 */
[----:B------:R0:W1:Y:S01]  /*0800*/  MUFU.RSQ R2, R7 ;  /* 0x0000000700027308 */ /* 0x0000620000001400 */
[----:B------:R-:W-:-:S04]  /*0810*/  IADD3 R0, PT, PT, R7, -0xd000000, RZ ;  /* 0xf300000007007810 */ /* 0x000fc80007ffe0ff */
[----:B------:R-:W-:-:S13]  /*0820*/  ISETP.GT.U32.AND P3, PT, R0, 0x727fffff, PT ;  /* 0x727fffff0000780c */ /* 0x000fda0003f64070 */
[----:B01----:R-:W-:Y:S05]  /*0830*/  @!P3 BRA `(.L_x_5) ;  /* 0x000000000010b947 */ /* 0x003fea0003800000 */
[----:B------:R-:W-:-:S07]  /*0840*/  MOV R21, 0x860 ;  /* 0x0000086000157802 */ /* 0x000fce0000000f00 */
[----:B------:R-:W-:Y:S05]  /*0850*/  CALL.REL.NOINC `($__internal_1_$__cuda_sm20_sqrt_rn_f32_slowpath) ;  /* 0x00000008009c7944 */ /* 0x000fea0003c00000 */
[----:B------:R-:W-:Y:S01]  /*0860*/  IMAD.MOV.U32 R0, RZ, RZ, R2 ;  /* 0x000000ffff007224 */ /* 0x000fe200078e0002 */
[----:B------:R-:W-:Y:S06]  /*0870*/  BRA `(.L_x_6) ;  /* 0x0000000000107947 */ /* 0x000fec0003800000 */
.L_x_5:
[----:B------:R-:W-:Y:S01]  /*0880*/  FMUL.FTZ R0, R7, R2 ;  /* 0x0000000207007220 */ /* 0x000fe20000410000 */
[----:B------:R-:W-:-:S03]  /*0890*/  FMUL.FTZ R2, R2, 0.5 ;  /* 0x3f00000002027820 */ /* 0x000fc60000410000 */
[----:B------:R-:W-:-:S04]  /*08a0*/  FFMA R7, -R0, R0, R7 ;  /* 0x0000000000077223 */ /* 0x000fc80000000107 */
[----:B------:R-:W-:-:S07]  /*08b0*/  FFMA R0, R7, R2, R0 ;  /* 0x0000000207007223 */ /* 0x000fce0000000000 */
.L_x_6:
[----:B------:R-:W-:Y:S05]  /*08c0*/  BSYNC.RECONVERGENT B1 ;  /* 0x0000000000017941 */ /* 0x000fea0003800200 */
.L_x_4:
[----:B------:R-:W-:Y:S01]  /*08d0*/  IADD3 R2, PT, PT, R0, 0x1800000, RZ ;  /* 0x0180000000027810 */ /* 0x000fe20007ffe0ff */
[----:B------:R-:W-:Y:S03]  /*08e0*/  BSSY.RECONVERGENT B1, `(.L_x_7) ;  /* 0x000000b000017945 */ /* 0x000fe60003800200 */
[----:B------:R-:W-:-:S04]  /*08f0*/  LOP3.LUT R2, R2, 0x7f800000, RZ, 0xc0, !PT ;  /* 0x7f80000002027812 */ /* 0x000fc800078ec0ff */
[----:B------:R-:W-:-:S13]  /*0900*/  ISETP.GT.U32.AND P3, PT, R2, 0x1ffffff, PT ;  /* 0x01ffffff0200780c */ /* 0x000fda0003f64070 */
[----:B------:R-:W-:Y:S05]  /*0910*/  @P3 BRA `(.L_x_8) ;  /* 0x00000000000c3947 */ /* 0x000fea0003800000 */
[----:B------:R-:W-:-:S07]  /*0920*/  MOV R6, 0x940 ;  /* 0x0000094000067802 */ /* 0x000fce0000000f00 */
[----:B------:R-:W-:Y:S05]  /*0930*/  CALL.REL.NOINC `($__internal_0_$__cuda_sm20_rcp_rn_f32_slowpath) ;  /* 0x0000000400907944 */ /* 0x000fea0003c00000 */
[----:B------:R-:W-:Y:S05]  /*0940*/  BRA `(.L_x_9) ;  /* 0x0000000000107947 */ /* 0x000fea0003800000 */
.L_x_8:
[----:B------:R-:W0:Y:S02]  /*0950*/  MUFU.RCP R19, R0 ;  /* 0x0000000000137308 */ /* 0x000e240000001000 */
[----:B0-----:R-:W-:-:S04]  /*0960*/  FFMA R2, R19, R0, -1 ;  /* 0xbf80000013027423 */ /* 0x001fc80000000000 */
[----:B------:R-:W-:-:S04]  /*0970*/  FADD.FTZ R2, -R2, -RZ ;  /* 0x800000ff02027221 */ /* 0x000fc80000010100 */
[----:B------:R-:W-:-:S07]  /*0980*/  FFMA R19, R19, R2, R19 ;  /* 0x0000000213137223 */ /* 0x000fce0000000013 */
.L_x_9:
[----:B------:R-:W-:Y:S05]  /*0990*/  BSYNC.RECONVERGENT B1 ;  /* 0x0000000000017941 */ /* 0x000fea0003800200 */
.L_x_7:
[----:B------:R-:W0:Y:S01]  /*09a0*/  MUFU.RCP R0, R11 ;  /* 0x0000000b00007308 */ /* 0x000e220000001000 */
[----:B------:R-:W-:Y:S01]  /*09b0*/  FMUL R2, R18, R3 ;  /* 0x0000000312027220 */ /* 0x000fe20000400000 */
[----:B------:R-:W-:Y:S06]  /*09c0*/  BSSY.RECONVERGENT B1, `(.L_x_10) ;  /* 0x000000d000017945 */ /* 0x000fec0003800200 */
[----:B------:R-:W1:Y:S01]  /*09d0*/  FCHK P3, R2, R11 ;  /* 0x0000000b02007302 */ /* 0x000e620000060000 */
[----:B0-----:R-:W-:-:S04]  /*09e0*/  FFMA R7, R0, -R11, 1 ;  /* 0x3f80000000077423 */ /* 0x001fc8000000080b */
[----:B------:R-:W-:-:S04]  /*09f0*/  FFMA R7, R0, R7, R0 ;  /* 0x0000000700077223 */ /* 0x000fc80000000000 */
[----:B------:R-:W-:-:S04]  /*0a00*/  FFMA R0, R2, R7, RZ ;  /* 0x0000000702007223 */ /* 0x000fc800000000ff */
[----:B------:R-:W-:-:S04]  /*0a10*/  FFMA R3, R0, -R11, R2 ;  /* 0x8000000b00037223 */ /* 0x000fc80000000002 */
[----:B------:R-:W-:Y:S01]  /*0a20*/  FFMA R0, R7, R3, R0 ;  /* 0x0000000307007223 */ /* 0x000fe20000000000 */
[----:B-1----:R-:W-:Y:S06]  /*0a30*/  @!P3 BRA `(.L_x_11) ;  /* 0x000000000014b947 */ /* 0x002fec0003800000 */
[----:B------:R-:W0:Y:S01]  /*0a40*/  LDCU UR4, c[0x0][0x3a0] ;  /* 0x00007400ff0477ac */ /* 0x000e220008000800 */
[----:B------:R-:W-:Y:S01]  /*0a50*/  MOV R6, 0xa80 ;  /* 0x00000a8000067802 */ /* 0x000fe20000000f00 */
[----:B0-----:R-:W-:-:S07]  /*0a60*/  IMAD.U32 R3, RZ, RZ, UR4 ;  /* 0x00000004ff037e24 */ /* 0x001fce000f8e00ff */
[----:B------:R-:W-:Y:S05]  /*0a70*/  CALL.REL.NOINC `($__internal_2_$__cuda_sm3x_div_rn_noftz_f32_slowpath) ;  /* 0x0000000800707944 */ /* 0x000fea0003c00000 */
[----:B------:R-:W-:-:S07]  /*0a80*/  MOV R0, R7 ;  /* 0x0000000700007202 */ /* 0x000fce0000000f00 */
.L_x_11:
[----:B------:R-:W-:Y:S05]  /*0a90*/  BSYNC.RECONVERGENT B1 ;  /* 0x0000000000017941 */ /* 0x000fea0003800200 */
.L_x_10:
[----:B------:R-:W-:Y:S01]  /*0aa0*/  FADD R3, R0, 1.4893699884414672852 ;  /* 0x3fbea3ad00037421 */ /* 0x000fe20000000000 */
[----:B------:R-:W-:Y:S03]  /*0ab0*/  BSSY.RECONVERGENT B1, `(.L_x_3) ;  /* 0x0000012000017945 */ /* 0x000fe60003800200 */
[----:B------:R-:W-:-:S04]  /*0ac0*/  FFMA R3, R3, R0, 2.5754098892211914062 ;  /* 0x4024d38403037423 */ /* 0x000fc80000000000 */
[----:B------:R-:W-:Y:S01]  /*0ad0*/  FFMA R21, R3, R0, 4.6531400680541992188 ;  /* 0x4094e68603157423 */ /* 0x000fe20000000000 */
[----:B------:R-:W-:-:S03]  /*0ae0*/  FADD R3, R0, 0.9500370025634765625 ;  /* 0x3f7335a000037421 */ /* 0x000fc60000000000 */
[----:B------:R-:W0:Y:S01]  /*0af0*/  MUFU.RCP R6, R21 ;  /* 0x0000001500067308 */ /* 0x000e220000001000 */
[----:B------:R-:W-:-:S04]  /*0b00*/  FFMA R3, R3, R0, 2.3894400596618652344 ;  /* 0x4018ec9603037423 */ /* 0x000fc80000000000 */
[----:B------:R-:W-:-:S04]  /*0b10*/  FMUL R2, R3, R0 ;  /* 0x0000000003027220 */ /* 0x000fc80000400000 */
[----:B------:R-:W1:Y:S01]  /*0b20*/  FCHK P3, R2, R21 ;  /* 0x0000001502007302 */ /* 0x000e620000060000 */
[----:B0-----:R-:W-:-:S04]  /*0b30*/  FFMA R7, -R21, R6, 1 ;  /* 0x3f80000015077423 */ /* 0x001fc80000000106 */
[----:B------:R-:W-:-:S04]  /*0b40*/  FFMA R7, R6, R7, R6 ;  /* 0x0000000706077223 */ /* 0x000fc80000000006 */
[----:B------:R-:W-:-:S04]  /*0b50*/  FFMA R0, R2, R7, RZ ;  /* 0x0000000702007223 */ /* 0x000fc800000000ff */
[----:B------:R-:W-:-:S04]  /*0b60*/  FFMA R3, -R21, R0, R2 ;  /* 0x0000000015037223 */ /* 0x000fc80000000102 */
[----:B------:R-:W-:Y:S01]  /*0b70*/  FFMA R0, R7, R3, R0 ;  /* 0x0000000307007223 */ /* 0x000fe20000000000 */
[----:B-1----:R-:W-:Y:S06]  /*0b80*/  @!P3 BRA `(.L_x_12) ;  /* 0x000000000010b947 */ /* 0x002fec0003800000 */
[----:B------:R-:W-:Y:S01]  /*0b90*/  IMAD.MOV.U32 R3, RZ, RZ, R21 ;  /* 0x000000ffff037224 */ /* 0x000fe200078e0015 */
[----:B------:R-:W-:-:S07]  /*0ba0*/  MOV R6, 0xbc0 ;  /* 0x00000bc000067802 */ /* 0x000fce0000000f00 */
[----:B------:R-:W-:Y:S05]  /*0bb0*/  CALL.REL.NOINC `($__internal_2_$__cuda_sm3x_div_rn_noftz_f32_slowpath) ;  /* 0x0000000800207944 */ /* 0x000fea0003c00000 */
[----:B------:R-:W-:-:S07]  /*0bc0*/  MOV R0, R7 ;  /* 0x0000000700007202 */ /* 0x000fce0000000f00 */
.L_x_12:
[----:B------:R-:W-:Y:S05]  /*0bd0*/  BSYNC.RECONVERGENT B1 ;  /* 0x0000000000017941 */ /* 0x000fea0003800200 */
.L_x_3:
[----:B--2---:R-:W-:Y:S05]  /*0be0*/  BSYNC.RECONVERGENT B0 ;  /* 0x0000000000007941 */ /* 0x004fea0003800200 */
.L_x_2:
[----:B------:R-:W-:Y:S06]  /*0bf0*/  BAR.SYNC.DEFER_BLOCKING 0x0 ;  /* 0x0000000000007b1d */ /* 0x000fec0000010000 */
[----:B------:R-:W-:Y:S04]  /*0c00*/  BSSY.RECONVERGENT B0, `(.L_x_13) ;  /* 0x000002c000007945 */ /* 0x000fe80003800200 */
[----:B------:R-:W-:Y:S05]  /*0c10*/  @!P2 BRA `(.L_x_14) ;  /* 0x0000000000a8a947 */ /* 0x000fea0003800000 */
[----:B------:R-:W-:Y:S01]  /*0c20*/  LDS R25, [R12+-0x80] ;  /* 0xffff80000c197984 */ /* 0x000fe20000000800 */
[----:B------:R-:W-:Y:S03]  /*0c30*/  BSSY.RECONVERGENT B1, `(.L_x_15) ;  /* 0x0000025000017945 */ /* 0x000fe60003800200 */
[----:B------:R-:W2:Y:S04]  /*0c40*/  LDS R24, [R12+0x80] ;  /* 0x000080000c187984 */ /* 0x000ea80000000800 */
[----:B------:R-:W4:Y:S04]  /*0c50*/  LDS R22, [R12+0x4] ;  /* 0x000004000c167984 */ /* 0x000f280000000800 */
[----:B---3--:R-:W3:Y:S04]  /*0c60*/  LDS R7, [R12+-0x4] ;  /* 0xfffffc000c077984 */ /* 0x008ee80000000800 */
[----:B------:R-:W0:Y:S04]  /*0c70*/  LDS R23, [R14+-0x80] ;  /* 0xffff80000e177984 */ /* 0x000e280000000800 */
[----:B------:R-:W1:Y:S04]  /*0c80*/  LDS R3, [R14+0x80] ;  /* 0x000080000e037984 */ /* 0x000e680000000800 */
[----:B------:R-:W1:Y:S04]  /*0c90*/  LDS R21, [R14+0x4] ;  /* 0x000004000e157984 */ /* 0x000e680000000800 */
[----:B------:R-:W1:Y:S04]  /*0ca0*/  LDS R20, [R14+-0x4] ;  /* 0xfffffc000e147984 */ /* 0x000e680000000800 */
[----:B------:R-:W1:Y:S01]  /*0cb0*/  LDS R6, [R13] ;  /* 0x000000000d067984 */ /* 0x000e620000000800 */
[----:B--2---:R-:W-:-:S04]  /*0cc0*/  FADD R27, R24, R25 ;  /* 0x00000019181b7221 */ /* 0x004fc80000000000 */
[----:B----4-:R-:W-:-:S04]  /*0cd0*/  FADD R2, R22, R27 ;  /* 0x0000001b16027221 */ /* 0x010fc80000000000 */
[----:B---3--:R-:W-:Y:S02]  /*0ce0*/  FADD R26, R7, R2 ;  /* 0x00000002071a7221 */ /* 0x008fe40000000000 */
[----:B------:R-:W2:Y:S02]  /*0cf0*/  LDS R2, [R14] ;  /* 0x000000000e027984 */ /* 0x000ea40000000800 */
[----:B------:R-:W-:Y:S01]  /*0d00*/  FADD R28, R19, R26 ;  /* 0x0000001a131c7221 */ /* 0x000fe20000000000 */
[----:B0-----:R-:W-:-:S03]  /*0d10*/  FMUL R26, R23, R25 ;  /* 0x00000019171a7220 */ /* 0x001fc60000400000 */
[----:B------:R-:W-:Y:S01]  /*0d20*/  FADD R28, R17, R28 ;  /* 0x0000001c111c7221 */ /* 0x000fe20000000000 */
[----:B-1----:R-:W-:Y:S01]  /*0d30*/  FFMA R26, R3, R24, R26 ;  /* 0x00000018031a7223 */ /* 0x002fe2000000001a */
[----:B------:R-:W-:Y:S02]  /*0d40*/  IMAD.MOV.U32 R24, RZ, RZ, 0x3f800000 ;  /* 0x3f800000ff187424 */ /* 0x000fe400078e00ff */
[----:B------:R-:W-:Y:S01]  /*0d50*/  FADD R3, R28, UR6 ;  /* 0x000000061c037e21 */ /* 0x000fe20008000000 */
[----:B------:R-:W-:-:S03]  /*0d60*/  FFMA R21, R21, R22, R26 ;  /* 0x0000001615157223 */ /* 0x000fc6000000001a */
[----:B------:R-:W-:Y:S01]  /*0d70*/  FFMA R3, R3, 5, R24 ;  /* 0x40a0000003037823 */ /* 0x000fe20000000018 */
[----:B------:R-:W-:-:S03]  /*0d80*/  FFMA R20, R20, R7, R21 ;  /* 0x0000000714147223 */ /* 0x000fc60000000015 */
[----:B------:R-:W0:Y:S01]  /*0d90*/  MUFU.RCP R22, R3 ;  /* 0x0000000300167308 */ /* 0x000e220000001000 */
[----:B------:R-:W-:Y:S01]  /*0da0*/  FFMA R7, R19, R6, R20 ;  /* 0x0000000613077223 */ /* 0x000fe20000000014 */
[----:B-----5:R-:W-:-:S03]  /*0db0*/  FMUL R6, R18, UR6 ;  /* 0x0000000612067c20 */ /* 0x020fc60008400000 */
[----:B------:R-:W-:-:S04]  /*0dc0*/  FFMA R7, R8, R17, R7 ;  /* 0x0000001108077223 */ /* 0x000fc80000000007 */
[----:B------:R-:W-:Y:S01]  /*0dd0*/  FFMA R7, R0, R6, R7 ;  /* 0x0000000600077223 */ /* 0x000fe20000000007 */
[----:B0-----:R-:W-:-:S04]  /*0de0*/  FFMA R21, -R3, R22, 1 ;  /* 0x3f80000003157423 */ /* 0x001fc80000000116 */
[----:B------:R-:W-:Y:S01]  /*0df0*/  FFMA R21, R22, R21, R22 ;  /* 0x0000001516157223 */ /* 0x000fe20000000016 */
[----:B--2---:R-:W-:-:S04]  /*0e00*/  FFMA R2, R7, 5, R2 ;  /* 0x40a0000007027823 */ /* 0x004fc80000000002 */
[----:B------:R-:W0:Y:S01]  /*0e10*/  FCHK P3, R2, R3 ;  /* 0x0000000302007302 */ /* 0x000e220000060000 */
[----:B------:R-:W-:-:S04]  /*0e20*/  FFMA R6, R2, R21, RZ ;  /* 0x0000001502067223 */ /* 0x000fc800000000ff */
[----:B------:R-:W-:-:S04]  /*0e30*/  FFMA R7, -R3, R6, R2 ;  /* 0x0000000603077223 */ /* 0x000fc80000000102 */
[----:B------:R-:W-:Y:S01]  /*0e40*/  FFMA R7, R21, R7, R6 ;  /* 0x0000000715077223 */ /* 0x000fe20000000006 */
[----:B0-----:R-:W-:Y:S06]  /*0e50*/  @!P3 BRA `(.L_x_16) ;  /* 0x000000000008b947 */ /* 0x001fec0003800000 */
[----:B------:R-:W-:-:S07]  /*0e60*/  MOV R6, 0xe80 ;  /* 0x00000e8000067802 */ /* 0x000fce0000000f00 */
[----:B------:R-:W-:Y:S05]  /*0e70*/  CALL.REL.NOINC `($__internal_2_$__cuda_sm3x_div_rn_noftz_f32_slowpath) ;  /* 0x0000000400707944 */ /* 0x000fea0003c00000 */
.L_x_16:
[----:B------:R-:W-:Y:S05]  /*0e80*/  BSYNC.RECONVERGENT B1 ;  /* 0x0000000000017941 */ /* 0x000fea0003800200 */
.L_x_15:
[----:B------:R-:W0:Y:S02]  /*0e90*/  LDC.64 R2, c[0x0][0x390] ;  /* 0x0000e400ff027b82 */ /* 0x000e240000000a00 */
[----:B0-----:R-:W-:-:S05]  /*0ea0*/  IMAD.WIDE R2, R10, 0x4, R2 ;  /* 0x000000040a027825 */ /* 0x001fca00078e0202 */
[----:B------:R2:W-:Y:S02]  /*0eb0*/  STG.E desc[UR8][R2.64], R7 ;  /* 0x0000000702007986 */ /* 0x0005e4000c101908 */
.L_x_14:
[----:B------:R-:W-:Y:S05]  /*0ec0*/  BSYNC.RECONVERGENT B0 ;  /* 0x0000000000007941 */ /* 0x000fea0003800200 */
.L_x_13:
[----:B------:R-:W-:Y:S01]  /*0ed0*/  BAR.SYNC.DEFER_BLOCKING 0x0 ;  /* 0x0000000000007b1d */ /* 0x000fe20000010000 */
[CC--:B-1----:R-:W-:Y:S02]  /*0ee0*/  IMAD R10, R4.reuse, R5.reuse, R10 ;  /* 0x00000005040a7224 */ /* 0x0c2fe400078e020a */
[----:B------:R-:W-:-:S03]  /*0ef0*/  IMAD R9, R4, R5, R9 ;  /* 0x0000000504097224 */ /* 0x000fc600078e0209 */
[----:B------:R-:W-:Y:S04]  /*0f00*/  @P0 LDS R17, [R12] ;  /* 0x000000000c110984 */ /* 0x000fe80000000800 */
[----:B------:R-:W-:Y:S04]  /*0f10*/  @P0 STS [R12], R19 ;  /* 0x000000130c000388 */ /* 0x000fe80000000800 */
[----:B--23--:R-:W1:Y:S04]  /*0f20*/  @P0 LDS R3, [R13] ;  /* 0x000000000d030984 */ /* 0x00ce680000000800 */
[----:B------:R3:W4:Y:S04]  /*0f30*/  @P0 LDS R8, [R14] ;  /* 0x000000000e080984 */ /* 0x0007280000000800 */
[----:B-1----:R3:W-:Y:S04]  /*0f40*/  @P0 STS [R14], R3 ;  /* 0x000000030e000388 */ /* 0x0027e80000000800 */
[----:B-----5:R3:W-:Y:S01]  /*0f50*/  @P0 STS [R13], R16 ;  /* 0x000000100d000388 */ /* 0x0207e20000000800 */
[----:B----4-:R-:W-:Y:S05]  /*0f60*/  @P5 BRA `(.L_x_17) ;  /* 0xfffffff400ac5947 */ /* 0x010fea000383ffff */
[----:B------:R-:W-:Y:S05]  /*0f70*/  EXIT ;  /* 0x000000000000794d */ /* 0x000fea0003800000 */
        .weak           $__internal_0_$__cuda_sm20_rcp_rn_f32_slowpath
        .type           $__internal_0_$__cuda_sm20_rcp_rn_f32_slowpath,@function
        .size           $__internal_0_$__cuda_sm20_rcp_rn_f32_slowpath,($__internal_1_$__cuda_sm20_sqrt_rn_f32_slowpath - $__internal_0_$__cuda_sm20_rcp_rn_f32_slowpath)
$__internal_0_$__cuda_sm20_rcp_rn_f32_slowpath:
[----:B------:R-:W-:Y:S01]  /*0f80*/  SHF.L.U32 R2, R0, 0x1, RZ ;  /* 0x0000000100027819 */ /* 0x000fe200000006ff */
[----:B------:R-:W-:Y:S03]  /*0f90*/  BSSY.RECONVERGENT B2, `(.L_x_18) ;  /* 0x0000030000027945 */ /* 0x000fe60003800200 */
[----:B------:R-:W-:-:S04]  /*0fa0*/  SHF.R.U32.HI R2, RZ, 0x18, R2 ;  /* 0x00000018ff027819 */ /* 0x000fc80000011602 */
[----:B------:R-:W-:-:S13]  /*0fb0*/  ISETP.NE.U32.AND P3, PT, R2, RZ, PT ;  /* 0x000000ff0200720c */ /* 0x000fda0003f65070 */
[----:B------:R-:W-:Y:S05]  /*0fc0*/  @P3 BRA `(.L_x_19) ;  /* 0x0000000000283947 */ /* 0x000fea0003800000 */
[----:B------:R-:W-:-:S05]  /*0fd0*/  IMAD.SHL.U32 R2, R0, 0x2, RZ ;  /* 0x0000000200027824 */ /* 0x000fca00078e00ff */
[----:B------:R-:W-:-:S13]  /*0fe0*/  ISETP.NE.AND P3, PT, R2, RZ, PT ;  /* 0x000000ff0200720c */ /* 0x000fda0003f65270 */
[----:B------:R-:W-:Y:S01]  /*0ff0*/  @P3 FFMA R19, R0, 1.84467440737095516160e+19, RZ ;  /* 0x5f80000000133823 */ /* 0x000fe200000000ff */
[----:B------:R-:W-:Y:S08]  /*1000*/  @!P3 MUFU.RCP R7, R0 ;  /* 0x000000000007b308 */ /* 0x000ff00000001000 */
[----:B------:R-:W0:Y:S02]  /*1010*/  @P3 MUFU.RCP R2, R19 ;  /* 0x0000001300023308 */ /* 0x000e240000001000 */
[----:B0-----:R-:W-:-:S04]  /*1020*/  @P3 FFMA R20, R19, R2, -1 ;  /* 0xbf80000013143423 */ /* 0x001fc80000000002 */
[----:B------:R-:W-:-:S04]  /*1030*/  @P3 FADD.FTZ R21, -R20, -RZ ;  /* 0x800000ff14153221 */ /* 0x000fc80000010100 */
[----:B------:R-:W-:-:S04]  /*1040*/  @P3 FFMA R2, R2, R21, R2 ;  /* 0x0000001502023223 */ /* 0x000fc80000000002 */
[----:B------:R-:W-:Y:S01]  /*1050*/  @P3 FFMA R7, R2, 1.84467440737095516160e+19, RZ ;  /* 0x5f80000002073823 */ /* 0x000fe200000000ff */
[----:B------:R-:W-:Y:S06]  /*1060*/  BRA `(.L_x_20) ;  /* 0x0000000000887947 */ /* 0x000fec0003800000 */
.L_x_19:
[----:B------:R-:W-:-:S04]  /*1070*/  IADD3 R7, PT, PT, R2, -0xfd, RZ ;  /* 0xffffff0302077810 */ /* 0x000fc80007ffe0ff */
[----:B------:R-:W-:-:S13]  /*1080*/  ISETP.GT.U32.AND P3, PT, R7, 0x1, PT ;  /* 0x000000010700780c */ /* 0x000fda0003f64070 */
[----:B------:R-:W-:Y:S05]  /*1090*/  @P3 BRA `(.L_x_21) ;  /* 0x0000000000783947 */ /* 0x000fea0003800000 */
[----:B------:R-:W-:Y:S01]  /*10a0*/  LOP3.LUT R19, R0, 0x7fffff, RZ, 0xc0, !PT ;  /* 0x007fffff00137812 */ /* 0x000fe200078ec0ff */
[----:B------:R-:W-:-:S03]  /*10b0*/  IMAD.MOV.U32 R24, RZ, RZ, 0x3 ;  /* 0x00000003ff187424 */ /* 0x000fc600078e00ff */
[----:B------:R-:W-:Y:S02]  /*10c0*/  LOP3.LUT R19, R19, 0x3f800000, RZ, 0xfc, !PT ;  /* 0x3f80000013137812 */ /* 0x000fe400078efcff */
[----:B------:R-:W-:Y:S02]  /*10d0*/  SHF.L.U32 R23, R24, R7, RZ ;  /* 0x0000000718177219 */ /* 0x000fe400000006ff */
[----:B------:R-:W0:Y:S02]  /*10e0*/  MUFU.RCP R20, R19 ;  /* 0x0000001300147308 */ /* 0x000e240000001000 */
[----:B0-----:R-:W-:-:S04]  /*10f0*/  FFMA R21, R19, R20, -1 ;  /* 0xbf80000013157423 */ /* 0x001fc80000000014 */
[----:B------:R-:W-:-:S04]  /*1100*/  FADD.FTZ R21, -R21, -RZ ;  /* 0x800000ff15157221 */ /* 0x000fc80000010100 */
[CCC-:B------:R-:W-:Y:S01]  /*1110*/  FFMA.RM R22, R20.reuse, R21.reuse, R20.reuse ;  /* 0x0000001514167223 */ /* 0x1c0fe20000004014 */
[----:B------:R-:W-:-:S04]  /*1120*/  FFMA.RP R21, R20, R21, R20 ;  /* 0x0000001514157223 */ /* 0x000fc80000008014 */
[C---:B------:R-:W-:Y:S02]  /*1130*/  LOP3.LUT R20, R22.reuse, 0x7fffff, RZ, 0xc0, !PT ;  /* 0x007fffff16147812 */ /* 0x040fe400078ec0ff */
[----:B------:R-:W-:Y:S02]  /*1140*/  FSETP.NEU.FTZ.AND P3, PT, R22, R21, PT ;  /* 0x000000151600720b */ /* 0x000fe40003f7d000 */
[----:B------:R-:W-:Y:S02]  /*1150*/  LOP3.LUT R20, R20, 0x800000, RZ, 0xfc, !PT ;  /* 0x0080000014147812 */ /* 0x000fe400078efcff */
[----:B------:R-:W-:Y:S02]  /*1160*/  SEL R21, RZ, 0xffffffff, !P3 ;  /* 0xffffffffff157807 */ /* 0x000fe40005800000 */
[----:B------:R-:W-:Y:S02]  /*1170*/  LOP3.LUT R22, R23, R20, RZ, 0xc0, !PT ;  /* 0x0000001417167212 */ /* 0x000fe400078ec0ff */
[----:B------:R-:W-:-:S02]  /*1180*/  IADD3 R21, PT, PT, -R21, RZ, RZ ;  /* 0x000000ff15157210 */ /* 0x000fc40007ffe1ff */
[-C--:B------:R-:W-:Y:S02]  /*1190*/  SHF.R.U32.HI R22, RZ, R7.reuse, R22 ;  /* 0x00000007ff167219 */ /* 0x080fe40000011616 */
[----:B------:R-:W-:Y:S02]  /*11a0*/  LOP3.LUT P4, RZ, R21, R7, R20, 0xf8, !PT ;  /* 0x0000000715ff7212 */ /* 0x000fe4000788f814 */
[C---:B------:R-:W-:Y:S02]  /*11b0*/  LOP3.LUT P3, RZ, R22.reuse, 0x1, RZ, 0xc0, !PT ;  /* 0x0000000116ff7812 */ /* 0x040fe4000786c0ff */
[----:B------:R-:W-:-:S04]  /*11c0*/  LOP3.LUT P6, RZ, R22, 0x2, RZ, 0xc0, !PT ;  /* 0x0000000216ff7812 */ /* 0x000fc800078cc0ff */
[----:B------:R-:W-:Y:S02]  /*11d0*/  PLOP3.LUT P3, PT, P3, P4, P6, 0xe0, 0x0 ;  /* 0x000000000000781c */ /* 0x000fe40001f69c60 */
[----:B------:R-:W-:Y:S02]  /*11e0*/  LOP3.LUT P4, RZ, R0, 0x7fffff, RZ, 0xc0, !PT ;  /* 0x007fffff00ff7812 */ /* 0x000fe4000788c0ff */
[----:B------:R-:W-:-:S05]  /*11f0*/  SEL R7, RZ, 0x1, !P3 ;  /* 0x00000001ff077807 */ /* 0x000fca0005800000 */
[----:B------:R-:W-:-:S05]  /*1200*/  IMAD.MOV R7, RZ, RZ, -R7 ;  /* 0x000000ffff077224 */ /* 0x000fca00078e0a07 */
[----:B------:R-:W-:Y:S02]  /*1210*/  ISETP.GE.AND P3, PT, R7, RZ, PT ;  /* 0x000000ff0700720c */ /* 0x000fe40003f66270 */
[----:B------:R-:W-:-:S04]  /*1220*/  IADD3 R7, PT, PT, R2, -0xfc, RZ ;  /* 0xffffff0402077810 */ /* 0x000fc80007ffe0ff */
[----:B------:R-:W-:-:S07]  /*1230*/  SHF.R.U32.HI R7, RZ, R7, R20 ;  /* 0x00000007ff077219 */ /* 0x000fce0000011614 */
[----:B------:R-:W-:-:S05]  /*1240*/  @!P3 VIADD R7, R7, 0x1 ;  /* 0x000000010707b836 */ /* 0x000fca0000000000 */
[----:B------:R-:W-:-:S04]  /*1250*/  @!P4 SHF.L.U32 R7, R7, 0x1, RZ ;  /* 0x000000010707c819 */ /* 0x000fc800000006ff */
[----:B------:R-:W-:Y:S01]  /*1260*/  LOP3.LUT R7, R7, 0x80000000, R0, 0xf8, !PT ;  /* 0x8000000007077812 */ /* 0x000fe200078ef800 */
[----:B------:R-:W-:Y:S06]  /*1270*/  BRA `(.L_x_20) ;  /* 0x0000000000047947 */ /* 0x000fec0003800000 */
.L_x_21:
[----:B------:R0:W1:Y:S02]  /*1280*/  MUFU.RCP R7, R0 ;  /* 0x0000000000077308 */ /* 0x0000640000001000 */
.L_x_20:
[----:B------:R-:W-:Y:S05]  /*1290*/  BSYNC.RECONVERGENT B2 ;  /* 0x0000000000027941 */ /* 0x000fea0003800200 */
.L_x_18:
[----:B-1----:R-:W-:Y:S02]  /*12a0*/  IMAD.MOV.U32 R19, RZ, RZ, R7 ;  /* 0x000000ffff137224 */ /* 0x002fe400078e0007 */
[----:B------:R-:W-:-:S04]  /*12b0*/  HFMA2 R7, -RZ, RZ, 0, 0 ;  /* 0x00000000ff077431 */ /* 0x000fc800000001ff */
[----:B0-----:R-:W-:Y:S05]  /*12c0*/  RET.REL.NODEC R6 `(_Z7denoisePfS_S_fffiii) ;  /* 0xffffffec064c7950 */ /* 0x001fea0003c3ffff */
        .weak           $__internal_1_$__cuda_sm20_sqrt_rn_f32_slowpath
        .type           $__internal_1_$__cuda_sm20_sqrt_rn_f32_slowpath,@function
        .size           $__internal_1_$__cuda_sm20_sqrt_rn_f32_slowpath,($__internal_2_$__cuda_sm3x_div_rn_noftz_f32_slowpath - $__internal_1_$__cuda_sm20_sqrt_rn_f32_slowpath)
$__internal_1_$__cuda_sm20_sqrt_rn_f32_slowpath:
[----:B------:R-:W-:-:S13]  /*12d0*/  LOP3.LUT P3, RZ, R7, 0x7fffffff, RZ, 0xc0, !PT ;  /* 0x7fffffff07ff7812 */ /* 0x000fda000786c0ff */
[----:B------:R-:W-:Y:S01]  /*12e0*/  @!P3 IMAD.MOV.U32 R2, RZ, RZ, R7 ;  /* 0x000000ffff02b224 */ /* 0x000fe200078e0007 */
[----:B------:R-:W-:Y:S06]  /*12f0*/  @!P3 BRA `(.L_x_22) ;  /* 0x000000000044b947 */ /* 0x000fec0003800000 */
[----:B------:R-:W-:Y:S02]  /*1300*/  FSETP.GEU.FTZ.AND P3, PT, R7, RZ, PT ;  /* 0x000000ff0700720b */ /* 0x000fe40003f7e000 */
[----:B------:R-:W-:-:S11]  /*1310*/  MOV R0, R7 ;  /* 0x0000000700007202 */ /* 0x000fd60000000f00 */
[----:B------:R-:W-:Y:S01]  /*1320*/  @!P3 IMAD.MOV.U32 R2, RZ, RZ, 0x7fffffff ;  /* 0x7fffffffff02b424 */ /* 0x000fe200078e00ff */
[----:B------:R-:W-:Y:S06]  /*1330*/  @!P3 BRA `(.L_x_22) ;  /* 0x000000000034b947 */ /* 0x000fec0003800000 */
[----:B------:R-:W-:-:S13]  /*1340*/  FSETP.GTU.FTZ.AND P3, PT, |R0|, +INF , PT ;  /* 0x7f8000000000780b */ /* 0x000fda0003f7c200 */
[----:B------:R-:W-:Y:S01]  /*1350*/  @P3 FADD.FTZ R2, R0, 1 ;  /* 0x3f80000000023421 */ /* 0x000fe20000010000 */
[----:B------:R-:W-:Y:S06]  /*1360*/  @P3 BRA `(.L_x_22) ;  /* 0x0000000000283947 */ /* 0x000fec0003800000 */
[----:B------:R-:W-:-:S13]  /*1370*/  FSETP.NEU.FTZ.AND P3, PT, |R0|, +INF , PT ;  /* 0x7f8000000000780b */ /* 0x000fda0003f7d200 */
[----:B------:R-:W-:-:S04]  /*1380*/  @P3 FFMA R6, R0, 1.84467440737095516160e+19, RZ ;  /* 0x5f80000000063823 */ /* 0x000fc800000000ff */
[----:B------:R-:W0:Y:S02]  /*1390*/  @P3 MUFU.RSQ R7, R6 ;  /* 0x0000000600073308 */ /* 0x000e240000001400 */
[----:B0-----:R-:W-:Y:S01]  /*13a0*/  @P3 FMUL.FTZ R19, R6, R7 ;  /* 0x0000000706133220 */ /* 0x001fe20000410000 */
[----:B------:R-:W-:-:S03]  /*13b0*/  @P3 FMUL.FTZ R7, R7, 0.5 ;  /* 0x3f00000007073820 */ /* 0x000fc60000410000 */
[----:B------:R-:W-:-:S04]  /*13c0*/  @P3 FADD.FTZ R2, -R19, -RZ ;  /* 0x800000ff13023221 */ /* 0x000fc80000010100 */
[----:B------:R-:W-:Y:S01]  /*13d0*/  @P3 FFMA R20, R19, R2, R6 ;  /* 0x0000000213143223 */ /* 0x000fe20000000006 */
[----:B------:R-:W-:-:S03]  /*13e0*/  @!P3 MOV R2, R0 ;  /* 0x000000000002b202 */ /* 0x000fc60000000f00 */
[----:B------:R-:W-:-:S04]  /*13f0*/  @P3 FFMA R7, R20, R7, R19 ;  /* 0x0000000714073223 */ /* 0x000fc80000000013 */
[----:B------:R-:W-:-:S07]  /*1400*/  @P3 FMUL.FTZ R2, R7, 2.3283064365386962891e-10 ;  /* 0x2f80000007023820 */ /* 0x000fce0000410000 */
.L_x_22:
[----:B------:R-:W-:Y:S02]  /*1410*/  HFMA2 R7, -RZ, RZ, 0, 0 ;  /* 0x00000000ff077431 */ /* 0x000fe400000001ff */
[----:B------:R-:W-:-:S04]  /*1420*/  IMAD.MOV.U32 R6, RZ, RZ, R21 ;  /* 0x000000ffff067224 */ /* 0x000fc800078e0015 */
[----:B------:R-:W-:Y:S05]  /*1430*/  RET.REL.NODEC R6 `(_Z7denoisePfS_S_fffiii) ;  /* 0xffffffe806f07950 */ /* 0x000fea0003c3ffff */
        .weak           $__internal_2_$__cuda_sm3x_div_rn_noftz_f32_slowpath
        .type           $__internal_2_$__cuda_sm3x_div_rn_noftz_f32_slowpath,@function
        .size           $__internal_2_$__cuda_sm3x_div_rn_noftz_f32_slowpath,(.L_x_37 - $__internal_2_$__cuda_sm3x_div_rn_noftz_f32_slowpath)
$__internal_2_$__cuda_sm3x_div_rn_noftz_f32_slowpath:
[----:B------:R-:W-:Y:S01]  /*1440*/  SHF.R.U32.HI R7, RZ, 0x17, R3 ;  /* 0x00000017ff077819 */ /* 0x000fe20000011603 */
[----:B------:R-:W-:Y:S01]  /*1450*/  BSSY.RECONVERGENT B2, `(.L_x_23) ;  /* 0x0000062000027945 */ /* 0x000fe20003800200 */
[----:B------:R-:W-:Y:S02]  /*1460*/  SHF.R.U32.HI R20, RZ, 0x17, R2 ;  /* 0x00000017ff147819 */ /* 0x000fe40000011602 */
[----:B------:R-:W-:Y:S02]  /*1470*/  LOP3.LUT R7, R7, 0xff, RZ, 0xc0, !PT ;  /* 0x000000ff07077812 */ /* 0x000fe400078ec0ff */
[----:B------:R-:W-:-:S03]  /*1480*/  LOP3.LUT R24, R20, 0xff, RZ, 0xc0, !PT ;  /* 0x000000ff14187812 */ /* 0x000fc600078ec0ff */
[----:B------:R-:W-:Y:S01]  /*1490*/  VIADD R22, R7, 0xffffffff ;  /* 0xffffffff07167836 */ /* 0x000fe20000000000 */
[----:B------:R-:W-:-:S04]  /*14a0*/  IADD3 R21, PT, PT, R24, -0x1, RZ ;  /* 0xffffffff18157810 */ /* 0x000fc80007ffe0ff */
[----:B------:R-:W-:-:S04]  /*14b0*/  ISETP.GT.U32.AND P3, PT, R22, 0xfd, PT ;  /* 0x000000fd1600780c */ /* 0x000fc80003f64070 */
[----:B------:R-:W-:-:S13]  /*14c0*/  ISETP.GT.U32.OR P3, PT, R21, 0xfd, P3 ;  /* 0x000000fd1500780c */ /* 0x000fda0001f64470 */
[----:B------:R-:W-:Y:S01]  /*14d0*/  @!P3 IMAD.MOV.U32 R20, RZ, RZ, RZ ;  /* 0x000000ffff14b224 */ /* 0x000fe200078e00ff */
[----:B------:R-:W-:Y:S06]  /*14e0*/  @!P3 BRA `(.L_x_24) ;  /* 0x00000000005cb947 */ /* 0x000fec0003800000 */
[----:B------:R-:W-:Y:S02]  /*14f0*/  FSETP.GTU.FTZ.AND P3, PT, |R2|, +INF , PT ;  /* 0x7f8000000200780b */ /* 0x000fe40003f7c200 */
[----:B------:R-:W-:-:S04]  /*1500*/  FSETP.GTU.FTZ.AND P4, PT, |R3|, +INF , PT ;  /* 0x7f8000000300780b */ /* 0x000fc80003f9c200 */
[----:B------:R-:W-:-:S13]  /*1510*/  PLOP3.LUT P3, PT, P3, P4, PT, 0xf8, 0x8f ;  /* 0x00000000008f781c */ /* 0x000fda0001f69f70 */
[----:B------:R-:W-:Y:S05]  /*1520*/  @P3 BRA `(.L_x_25) ;  /* 0x00000004004c3947 */ /* 0x000fea0003800000 */
[----:B------:R-:W-:-:S13]  /*1530*/  LOP3.LUT P3, RZ, R3, 0x7fffffff, R2, 0xc8, !PT ;  /* 0x7fffffff03ff7812 */ /* 0x000fda000786c802 */
[----:B------:R-:W-:Y:S05]  /*1540*/  @!P3 BRA `(.L_x_26) ;  /* 0x00000004003cb947 */ /* 0x000fea0003800000 */
[C---:B------:R-:W-:Y:S02]  /*1550*/  FSETP.NEU.FTZ.AND P6, PT, |R2|.reuse, +INF , PT ;  /* 0x7f8000000200780b */ /* 0x040fe40003fdd200 */
[----:B------:R-:W-:Y:S02]  /*1560*/  FSETP.NEU.FTZ.AND P4, PT, |R3|, +INF , PT ;  /* 0x7f8000000300780b */ /* 0x000fe40003f9d200 */
[----:B------:R-:W-:-:S11]  /*1570*/  FSETP.NEU.FTZ.AND P3, PT, |R2|, +INF , PT ;  /* 0x7f8000000200780b */ /* 0x000fd60003f7d200 */
[----:B------:R-:W-:Y:S05]  /*1580*/  @!P4 BRA !P6, `(.L_x_26) ;  /* 0x00000004002cc947 */ /* 0x000fea0007000000 */
[----:B------:R-:W-:-:S04]  /*1590*/  LOP3.LUT P6, RZ, R2, 0x7fffffff, RZ, 0xc0, !PT ;  /* 0x7fffffff02ff7812 */ /* 0x000fc800078cc0ff */
[----:B------:R-:W-:-:S13]  /*15a0*/  PLOP3.LUT P4, PT, P4, P6, PT, 0x2f, 0xf2 ;  /* 0x0000000000f2781c */ /* 0x000fda000278c577 */
[----:B------:R-:W-:Y:S05]  /*15b0*/  @P4 BRA `(.L_x_27) ;  /* 0x0000000400184947 */ /* 0x000fea0003800000 */
[----:B------:R-:W-:-:S04]  /*15c0*/  LOP3.LUT P4, RZ, R3, 0x7fffffff, RZ, 0xc0, !PT ;  /* 0x7fffffff03ff7812 */ /* 0x000fc8000788c0ff */
[----:B------:R-:W-:-:S13]  /*15d0*/  PLOP3.LUT P3, PT, P3, P4, PT, 0x2f, 0xf2 ;  /* 0x0000000000f2781c */ /* 0x000fda0001f68577 */
[----:B------:R-:W-:Y:S05]  /*15e0*/  @P3 BRA `(.L_x_28) ;  /* 0x0000000400003947 */ /* 0x000fea0003800000 */
[----:B------:R-:W-:Y:S02]  /*15f0*/  ISETP.GE.AND P3, PT, R21, RZ, PT ;  /* 0x000000ff1500720c */ /* 0x000fe40003f66270 */
[----:B------:R-:W-:-:S11]  /*1600*/  ISETP.GE.AND P4, PT, R22, RZ, PT ;  /* 0x000000ff1600720c */ /* 0x000fd60003f86270 */
[----:B------:R-:W-:Y:S01]  /*1610*/  @P3 MOV R20, RZ ;  /* 0x000000ff00143202 */ /* 0x000fe20000000f00 */
[----:B------:R-:W-:Y:S02]  /*1620*/  @!P3 IMAD.MOV.U32 R20, RZ, RZ, -0x40 ;  /* 0xffffffc0ff14b424 */ /* 0x000fe400078e00ff */
[----:B------:R-:W-:Y:S01]  /*1630*/  @!P3 FFMA R2, R2, 1.84467440737095516160e+19, RZ ;  /* 0x5f8000000202b823 */ /* 0x000fe200000000ff */
[----:B------:R-:W-:Y:S02]  /*1640*/  @!P4 FFMA R3, R3, 1.84467440737095516160e+19, RZ ;  /* 0x5f8000000303c823 */ /* 0x000fe400000000ff */
[----:B------:R-:W-:-:S07]  /*1650*/  @!P4 IADD3 R20, PT, PT, R20, 0x40, RZ ;  /* 0x000000401414c810 */ /* 0x000fce0007ffe0ff */
.L_x_24:
[----:B------:R-:W-:Y:S01]  /*1660*/  LEA R22, R7, 0xc0800000, 0x17 ;  /* 0xc080000007167811 */ /* 0x000fe200078eb8ff */
[----:B------:R-:W-:Y:S04]  /*1670*/  BSSY.RECONVERGENT B3, `(.L_x_29) ;  /* 0x0000036000037945 */ /* 0x000fe80003800200 */
[----:B------:R-:W-:Y:S01]  /*1680*/  IMAD.IADD R23, R3, 0x1, -R22 ;  /* 0x0000000103177824 */ /* 0x000fe200078e0a16 */
[----:B------:R-:W-:-:S03]  /*1690*/  IADD3 R22, PT, PT, R24, -0x7f, RZ ;  /* 0xffffff8118167810 */ /* 0x000fc60007ffe0ff */
[----:B------:R0:W1:Y:S01]  /*16a0*/  MUFU.RCP R3, R23 ;  /* 0x0000001700037308 */ /* 0x0000620000001000 */
[----:B------:R-:W-:Y:S01]  /*16b0*/  FADD.FTZ R21, -R23, -RZ ;  /* 0x800000ff17157221 */ /* 0x000fe20000010100 */
[C---:B------:R-:W-:Y:S01]  /*16c0*/  IMAD R2, R22.reuse, -0x800000, R2 ;  /* 0xff80000016027824 */ /* 0x040fe200078e0202 */
[----:B0-----:R-:W-:-:S05]  /*16d0*/  IADD3 R23, PT, PT, R22, 0x7f, -R7 ;  /* 0x0000007f16177810 */ /* 0x001fca0007ffe807 */
[----:B------:R-:W-:Y:S02]  /*16e0*/  IMAD.IADD R23, R23, 0x1, R20 ;  /* 0x0000000117177824 */ /* 0x000fe400078e0214 */
[----:B-1----:R-:W-:-:S04]  /*16f0*/  FFMA R24, R3, R21, 1 ;  /* 0x3f80000003187423 */ /* 0x002fc80000000015 */
[----:B------:R-:W-:-:S04]  /*1700*/  FFMA R3, R3, R24, R3 ;  /* 0x0000001803037223 */ /* 0x000fc80000000003 */
[----:B------:R-:W-:-:S04]  /*1710*/  FFMA R24, R2, R3, RZ ;  /* 0x0000000302187223 */ /* 0x000fc800000000ff */
[----:B------:R-:W-:-:S04]  /*1720*/  FFMA R25, R21, R24, R2 ;  /* 0x0000001815197223 */ /* 0x000fc80000000002 */
[----:B------:R-:W-:-:S04]  /*1730*/  FFMA R24, R3, R25, R24 ;  /* 0x0000001903187223 */ /* 0x000fc80000000018 */
[----:B------:R-:W-:-:S04]  /*1740*/  FFMA R21, R21, R24, R2 ;  /* 0x0000001815157223 */ /* 0x000fc80000000002 */
[----:B------:R-:W-:-:S05]  /*1750*/  FFMA R2, R3, R21, R24 ;  /* 0x0000001503027223 */ /* 0x000fca0000000018 */
[----:B------:R-:W-:-:S04]  /*1760*/  SHF.R.U32.HI R7, RZ, 0x17, R2 ;  /* 0x00000017ff077819 */ /* 0x000fc80000011602 */
[----:B------:R-:W-:-:S04]  /*1770*/  LOP3.LUT R7, R7, 0xff, RZ, 0xc0, !PT ;  /* 0x000000ff07077812 */ /* 0x000fc800078ec0ff */
[----:B------:R-:W-:-:S05]  /*1780*/  IADD3 R22, PT, PT, R7, R23, RZ ;  /* 0x0000001707167210 */ /* 0x000fca0007ffe0ff */
[----:B------:R-:W-:-:S05]  /*1790*/  VIADD R7, R22, 0xffffffff ;  /* 0xffffffff16077836 */ /* 0x000fca0000000000 */
[----:B------:R-:W-:-:S13]  /*17a0*/  ISETP.GE.U32.AND P3, PT, R7, 0xfe, PT ;  /* 0x000000fe0700780c */ /* 0x000fda0003f66070 */
[----:B------:R-:W-:Y:S05]  /*17b0*/  @!P3 BRA `(.L_x_30) ;  /* 0x000000000080b947 */ /* 0x000fea0003800000 */
[----:B------:R-:W-:-:S13]  /*17c0*/  ISETP.GT.AND P3, PT, R22, 0xfe, PT ;  /* 0x000000fe1600780c */ /* 0x000fda0003f64270 */
[----:B------:R-:W-:Y:S05]  /*17d0*/  @P3 BRA `(.L_x_31) ;  /* 0x00000000006c3947 */ /* 0x000fea0003800000 */
[----:B------:R-:W-:-:S13]  /*17e0*/  ISETP.GE.AND P3, PT, R22, 0x1, PT ;  /* 0x000000011600780c */ /* 0x000fda0003f66270 */
[----:B------:R-:W-:Y:S05]  /*17f0*/  @P3 BRA `(.L_x_32) ;  /* 0x0000000000743947 */ /* 0x000fea0003800000 */
[----:B------:R-:W-:Y:S02]  /*1800*/  ISETP.GE.AND P3, PT, R22, -0x18, PT ;  /* 0xffffffe81600780c */ /* 0x000fe40003f66270 */
[----:B------:R-:W-:-:S11]  /*1810*/  LOP3.LUT R2, R2, 0x80000000, RZ, 0xc0, !PT ;  /* 0x8000000002027812 */ /* 0x000fd600078ec0ff */
[----:B------:R-:W-:Y:S05]  /*1820*/  @!P3 BRA `(.L_x_32) ;  /* 0x000000000068b947 */ /* 0x000fea0003800000 */
[-CC-:B------:R-:W-:Y:S01]  /*1830*/  FFMA.RZ R7, R3, R21.reuse, R24.reuse ;  /* 0x0000001503077223 */ /* 0x180fe2000000c018 */
[C---:B------:R-:W-:Y:S02]  /*1840*/  ISETP.NE.AND P6, PT, R22.reuse, RZ, PT ;  /* 0x000000ff1600720c */ /* 0x040fe40003fc5270 */
[C---:B------:R-:W-:Y:S02]  /*1850*/  ISETP.NE.AND P4, PT, R22.reuse, RZ, PT ;  /* 0x000000ff1600720c */ /* 0x040fe40003f85270 */
[----:B------:R-:W-:Y:S01]  /*1860*/  LOP3.LUT R20, R7, 0x7fffff, RZ, 0xc0, !PT ;  /* 0x007fffff07147812 */ /* 0x000fe200078ec0ff */
[CCC-:B------:R-:W-:Y:S01]  /*1870*/  FFMA.RP R7, R3.reuse, R21.reuse, R24.reuse ;  /* 0x0000001503077223 */ /* 0x1c0fe20000008018 */
[----:B------:R-:W-:Y:S01]  /*1880*/  FFMA.RM R24, R3, R21, R24 ;  /* 0x0000001503187223 */ /* 0x000fe20000004018 */
[----:B------:R-:W-:Y:S01]  /*1890*/  IADD3 R3, PT, PT, R22, 0x20, RZ ;  /* 0x0000002016037810 */ /* 0x000fe20007ffe0ff */
[----:B------:R-:W-:Y:S01]  /*18a0*/  IMAD.MOV R21, RZ, RZ, -R22 ;  /* 0x000000ffff157224 */ /* 0x000fe200078e0a16 */
[----:B------:R-:W-:-:S02]  /*18b0*/  LOP3.LUT R20, R20, 0x800000, RZ, 0xfc, !PT ;  /* 0x0080000014147812 */ /* 0x000fc400078efcff */
[----:B------:R-:W-:Y:S02]  /*18c0*/  FSETP.NEU.FTZ.AND P3, PT, R7, R24, PT ;  /* 0x000000180700720b */ /* 0x000fe40003f7d000 */
[----:B------:R-:W-:Y:S02]  /*18d0*/  SHF.L.U32 R3, R20, R3, RZ ;  /* 0x0000000314037219 */ /* 0x000fe400000006ff */
[----:B------:R-:W-:Y:S02]  /*18e0*/  SEL R7, R21, RZ, P6 ;  /* 0x000000ff15077207 */ /* 0x000fe40003000000 */
[----:B------:R-:W-:Y:S02]  /*18f0*/  ISETP.NE.AND P4, PT, R3, RZ, P4 ;  /* 0x000000ff0300720c */ /* 0x000fe40002785270 */
[----:B------:R-:W-:Y:S02]  /*1900*/  SHF.R.U32.HI R7, RZ, R7, R20 ;  /* 0x00000007ff077219 */ /* 0x000fe40000011614 */
[----:B------:R-:W-:-:S02]  /*1910*/  PLOP3.LUT P3, PT, P3, P4, PT, 0xf8, 0x8f ;  /* 0x00000000008f781c */ /* 0x000fc40001f69f70 */
[----:B------:R-:W-:Y:S02]  /*1920*/  SHF.R.U32.HI R20, RZ, 0x1, R7 ;  /* 0x00000001ff147819 */ /* 0x000fe40000011607 */
[----:B------:R-:W-:-:S04]  /*1930*/  SEL R3, RZ, 0x1, !P3 ;  /* 0x00000001ff037807 */ /* 0x000fc80005800000 */
[----:B------:R-:W-:-:S04]  /*1940*/  LOP3.LUT R22, R3, 0x1, R20, 0xf8, !PT ;  /* 0x0000000103167812 */ /* 0x000fc800078ef814 */
[----:B------:R-:W-:-:S04]  /*1950*/  LOP3.LUT R7, R22, R7, RZ, 0xc0, !PT ;  /* 0x0000000716077212 */ /* 0x000fc800078ec0ff */
[----:B------:R-:W-:-:S04]  /*1960*/  IADD3 R7, PT, PT, R20, R7, RZ ;  /* 0x0000000714077210 */ /* 0x000fc80007ffe0ff */
[----:B------:R-:W-:Y:S01]  /*1970*/  LOP3.LUT R2, R7, R2, RZ, 0xfc, !PT ;  /* 0x0000000207027212 */ /* 0x000fe200078efcff */
[----:B------:R-:W-:Y:S06]  /*1980*/  BRA `(.L_x_32) ;  /* 0x0000000000107947 */ /* 0x000fec0003800000 */
.L_x_31:
[----:B------:R-:W-:-:S04]  /*1990*/  LOP3.LUT R2, R2, 0x80000000, RZ, 0xc0, !PT ;  /* 0x8000000002027812 */ /* 0x000fc800078ec0ff */
[----:B------:R-:W-:Y:S01]  /*19a0*/  LOP3.LUT R2, R2, 0x7f800000, RZ, 0xfc, !PT ;  /* 0x7f80000002027812 */ /* 0x000fe200078efcff */
[----:B------:R-:W-:Y:S06]  /*19b0*/  BRA `(.L_x_32) ;  /* 0x0000000000047947 */ /* 0x000fec0003800000 */
.L_x_30:
[----:B------:R-:W-:-:S07]  /*19c0*/  IMAD R2, R23, 0x800000, R2 ;  /* 0x0080000017027824 */ /* 0x000fce00078e0202 */
.L_x_32:
[----:B------:R-:W-:Y:S05]  /*19d0*/  BSYNC.RECONVERGENT B3 ;  /* 0x0000000000037941 */ /* 0x000fea0003800200 */
.L_x_29:
[----:B------:R-:W-:Y:S05]  /*19e0*/  BRA `(.L_x_33) ;  /* 0x0000000000207947 */ /* 0x000fea0003800000 */
.L_x_28:
[----:B------:R-:W-:-:S04]  /*19f0*/  LOP3.LUT R2, R3, 0x80000000, R2, 0x48, !PT ;  /* 0x8000000003027812 */ /* 0x000fc800078e4802 */
[----:B------:R-:W-:Y:S01]  /*1a00*/  LOP3.LUT R2, R2, 0x7f800000, RZ, 0xfc, !PT ;  /* 0x7f80000002027812 */ /* 0x000fe200078efcff */
[----:B------:R-:W-:Y:S06]  /*1a10*/  BRA `(.L_x_33) ;  /* 0x0000000000147947 */ /* 0x000fec0003800000 */
.L_x_27:
[----:B------:R-:W-:Y:S01]  /*1a20*/  LOP3.LUT R2, R3, 0x80000000, R2, 0x48, !PT ;  /* 0x8000000003027812 */ /* 0x000fe200078e4802 */
[----:B------:R-:W-:Y:S06]  /*1a30*/  BRA `(.L_x_33) ;  /* 0x00000000000c7947 */ /* 0x000fec0003800000 */
.L_x_26:
[----:B------:R-:W0:Y:S01]  /*1a40*/  MUFU.RSQ R2, -QNAN ;  /* 0xffc0000000027908 */ /* 0x000e220000001400 */
[----:B------:R-:W-:Y:S05]  /*1a50*/  BRA `(.L_x_33) ;  /* 0x0000000000047947 */ /* 0x000fea0003800000 */
.L_x_25:
[----:B------:R-:W-:-:S07]  /*1a60*/  FADD.FTZ R2, R2, R3 ;  /* 0x0000000302027221 */ /* 0x000fce0000010000 */
.L_x_33:
[----:B------:R-:W-:Y:S05]  /*1a70*/  BSYNC.RECONVERGENT B2 ;  /* 0x0000000000027941 */ /* 0x000fea0003800200 */
.L_x_23:
[----:B------:R-:W-:Y:S01]  /*1a80*/  HFMA2 R3, -RZ, RZ, 0, 0 ;  /* 0x00000000ff037431 */ /* 0x000fe200000001ff */
[----:B0-----:R-:W-:Y:S01]  /*1a90*/  MOV R7, R2 ;  /* 0x0000000200077202 */ /* 0x001fe20000000f00 */
[----:B------:R-:W-:-:S04]  /*1aa0*/  IMAD.MOV.U32 R2, RZ, RZ, R6 ;  /* 0x000000ffff027224 */ /* 0x000fc800078e0006 */
[----:B------:R-:W-:Y:S05]  /*1ab0*/  RET.REL.NODEC R2 `(_Z7denoisePfS_S_fffiii) ;  /* 0xffffffe402507950 */ /* 0x000fea0003c3ffff */
.L_x_34:
[----:B------:R-:W-:-:S00]  /*1ac0*/  BRA `(.L_x_34) ;  /* 0xfffffffc00fc7947 */ /* 0x000fc0000383ffff */
[----:B------:R-:W-:-:S00]  /*1ad0*/  NOP ;  /* 0x0000000000007918 */ /* 0x000fc00000000000 */
        /* <DEDUP_REMOVED lines=10> */
.L_x_37:


//--------------------- .nv.shared._Z7denoisePfS_S_fffiii --------------------------
	.section	.nv.shared._Z7denoisePfS_S_fffiii,"aw",@nobits
	.sectionflags	@""
	.align	4
.nv.shared._Z7denoisePfS_S_fffiii:
	.zero		13312


//--------------------- .nv.shared.reserved.0     --------------------------
	.section	.nv.shared.reserved.0,"aw",@nobits
	.weak		__nv_reservedSMEM_offset_0_alias
	.size		__nv_reservedSMEM_offset_0_alias, 0, 64
	.other		__nv_reservedSMEM_offset_0_alias,@"STO_CUDA_RESERVED_SHARED STV_DEFAULT"
__nv_reservedSMEM_offset_0_alias:
	.zero		0
	.zero		64


//--------------------- .nv.constant0._Z7denoisePfS_S_fffiii --------------------------
	.section	.nv.constant0._Z7denoisePfS_S_fffiii,"a",@progbits
	.sectionflags	@""
	.align	4
.nv.constant0._Z7denoisePfS_S_fffiii:
	.zero		944


//--------------------- SYMBOLS --------------------------

	.type		.nv.reservedSmem.offset0,@object
	.size		.nv.reservedSmem.offset0,0x4
	.type		.nv.reservedSmem.cap,@object
	.size		.nv.reservedSmem.cap,0x4
